	.target	sm_90a

	.elftype	@"ET_EXEC"


//--------------------- .note.nv.tkinfo           --------------------------
	.section	.note.nv.tkinfo,"",@"SHT_NOTE"
	.sectionflags	@"SHF_NOTE_NV_TKINFO"
	.tkinfo
        /*0018*/ 	.word	0x00000002
        /*0030*/ 	.string	""
        /*0030*/ 	.string	"ptxas"
        /*0030*/ 	.string	"Cuda compilation tools, release 13.0, V13.0.88"
        /*0030*/ 	.string	"Build cuda_13.0.r13.0/compiler.36424714_0"
        /*0030*/ 	.string	"-arch sm_90a -m 64 "



//--------------------- .note.nv.cuinfo           --------------------------
	.section	.note.nv.cuinfo,"",@"SHT_NOTE"
	.sectionflags	@"SHF_NOTE_NV_CUINFO"
        /*0018*/ 	.short	0x0002
        /*001a*/ 	.short	0x005a
        /*001c*/ 	.short	0x0082
	.zero		2


//--------------------- .nv.info                  --------------------------
	.section	.nv.info,"",@"SHT_CUDA_INFO"
	.align	4


	//----- nvinfo : EIATTR_REGCOUNT
	.align		4
        /*0000*/ 	.byte	0x04, 0x2f
        /*0002*/ 	.short	(.L_18 - .L_17)
	.align		4
.L_17:
        /*0004*/ 	.word	index@(_ZN7cutlass13device_kernelINS_4gemm6kernel13GemmUniversalIN4cute5tupleIJiiiiEEENS1_10collective13CollectiveMmaINS1_34MainloopSm90TmaGmmaWarpSpecializedILi6ENS5_IJNS4_1CILi1EEESB_SB_EEENS1_35KernelTmaWarpSpecializedCooperativeEEENS5_IJNSA_ILi128EEESF_NSA_ILi64EEEEEENS_10bfloat16_tENS5_IJlSB_lEEESI_SJ_NS4_8TiledMMAINS4_8MMA_AtomIJNS4_4SM904GMMA28MMA_64x128x16_F32BF16BF16_SSILNSN_5MajorE0ELSP_0ELNSN_7ScaleInE1ELSQ_1EEEEEENS4_6LayoutINS5_IJNSA_ILi2EEESB_SB_EEENS5_IJSB_NSA_ILi0EEESW_EEEEENS5_IJNS4_10UnderscoreESZ_SZ_EEEEENS4_13SM90_TMA_LOADENS4_14ComposedLayoutINS4_7SwizzleILi3ELi4ELi3EEENS4_18smem_ptr_flag_bitsILi16EEENST_INS5_IJNSA_ILi8EEESG_EEENS5_IJSG_SB_EEEEEEEvNS4_8identityES12_S1C_vS1D_EENS_8epilogue10collective18CollectiveEpilogueINS1F_22Sm90TmaWarpSpecializedILi4ELi2ELi16ELb1ELb0EEEJSH_NS5_IJSF_NSA_ILi32EEEEEESI_SJ_SI_SJ_NS1F_6fusion15FusionCallbacksIS1J_NS1M_13LinCombEltActINS1F_6thread4ReLuESI_fSI_fLNS_15FloatRoundStyleE2EEESH_S1L_JEEES12_NS13_INS14_ILi2ELi4ELi3EEES17_NST_INS5_IJS18_S1K_EEENS5_IJS1K_SB_EEEEEEENS4_17SM75_U32x4_LDSM_NENS4_14SM90_TMA_STOREES1Y_NS4_17SM90_U32x4_STSM_NENS4_9Copy_AtomIJS21_NS_6half_tEEEEvEEEvvEEEEvNT_6ParamsE)
        /*0008*/ 	.word	0x000000a8


	//----- nvinfo : EIATTR_FRAME_SIZE
	.align		4
.L_18:
        /*000c*/ 	.byte	0x04, 0x11
        /*000e*/ 	.short	(.L_20 - .L_19)
	.align		4
.L_19:
        /*0010*/ 	.word	index@(_ZN7cutlass13device_kernelINS_4gemm6kernel13GemmUniversalIN4cute5tupleIJiiiiEEENS1_10collective13CollectiveMmaINS1_34MainloopSm90TmaGmmaWarpSpecializedILi6ENS5_IJNS4_1CILi1EEESB_SB_EEENS1_35KernelTmaWarpSpecializedCooperativeEEENS5_IJNSA_ILi128EEESF_NSA_ILi64EEEEEENS_10bfloat16_tENS5_IJlSB_lEEESI_SJ_NS4_8TiledMMAINS4_8MMA_AtomIJNS4_4SM904GMMA28MMA_64x128x16_F32BF16BF16_SSILNSN_5MajorE0ELSP_0ELNSN_7ScaleInE1ELSQ_1EEEEEENS4_6LayoutINS5_IJNSA_ILi2EEESB_SB_EEENS5_IJSB_NSA_ILi0EEESW_EEEEENS5_IJNS4_10UnderscoreESZ_SZ_EEEEENS4_13SM90_TMA_LOADENS4_14ComposedLayoutINS4_7SwizzleILi3ELi4ELi3EEENS4_18smem_ptr_flag_bitsILi16EEENST_INS5_IJNSA_ILi8EEESG_EEENS5_IJSG_SB_EEEEEEEvNS4_8identityES12_S1C_vS1D_EENS_8epilogue10collective18CollectiveEpilogueINS1F_22Sm90TmaWarpSpecializedILi4ELi2ELi16ELb1ELb0EEEJSH_NS5_IJSF_NSA_ILi32EEEEEESI_SJ_SI_SJ_NS1F_6fusion15FusionCallbacksIS1J_NS1M_13LinCombEltActINS1F_6thread4ReLuESI_fSI_fLNS_15FloatRoundStyleE2EEESH_S1L_JEEES12_NS13_INS14_ILi2ELi4ELi3EEES17_NST_INS5_IJS18_S1K_EEENS5_IJS1K_SB_EEEEEEENS4_17SM75_U32x4_LDSM_NENS4_14SM90_TMA_STOREES1Y_NS4_17SM90_U32x4_STSM_NENS4_9Copy_AtomIJS21_NS_6half_tEEEEvEEEvvEEEEvNT_6ParamsE)
        /*0014*/ 	.word	0x00000000


	//----- nvinfo : EIATTR_MIN_STACK_SIZE
	.align		4
.L_20:
        /*0018*/ 	.byte	0x04, 0x12
        /*001a*/ 	.short	(.L_22 - .L_21)
	.align		4
.L_21:
        /*001c*/ 	.word	index@(_ZN7cutlass13device_kernelINS_4gemm6kernel13GemmUniversalIN4cute5tupleIJiiiiEEENS1_10collective13CollectiveMmaINS1_34MainloopSm90TmaGmmaWarpSpecializedILi6ENS5_IJNS4_1CILi1EEESB_SB_EEENS1_35KernelTmaWarpSpecializedCooperativeEEENS5_IJNSA_ILi128EEESF_NSA_ILi64EEEEEENS_10bfloat16_tENS5_IJlSB_lEEESI_SJ_NS4_8TiledMMAINS4_8MMA_AtomIJNS4_4SM904GMMA28MMA_64x128x16_F32BF16BF16_SSILNSN_5MajorE0ELSP_0ELNSN_7ScaleInE1ELSQ_1EEEEEENS4_6LayoutINS5_IJNSA_ILi2EEESB_SB_EEENS5_IJSB_NSA_ILi0EEESW_EEEEENS5_IJNS4_10UnderscoreESZ_SZ_EEEEENS4_13SM90_TMA_LOADENS4_14ComposedLayoutINS4_7SwizzleILi3ELi4ELi3EEENS4_18smem_ptr_flag_bitsILi16EEENST_INS5_IJNSA_ILi8EEESG_EEENS5_IJSG_SB_EEEEEEEvNS4_8identityES12_S1C_vS1D_EENS_8epilogue10collective18CollectiveEpilogueINS1F_22Sm90TmaWarpSpecializedILi4ELi2ELi16ELb1ELb0EEEJSH_NS5_IJSF_NSA_ILi32EEEEEESI_SJ_SI_SJ_NS1F_6fusion15FusionCallbacksIS1J_NS1M_13LinCombEltActINS1F_6thread4ReLuESI_fSI_fLNS_15FloatRoundStyleE2EEESH_S1L_JEEES12_NS13_INS14_ILi2ELi4ELi3EEES17_NST_INS5_IJS18_S1K_EEENS5_IJS1K_SB_EEEEEEENS4_17SM75_U32x4_LDSM_NENS4_14SM90_TMA_STOREES1Y_NS4_17SM90_U32x4_STSM_NENS4_9Copy_AtomIJS21_NS_6half_tEEEEvEEEvvEEEEvNT_6ParamsE)
        /*0020*/ 	.word	0x00000000
.L_22:


//--------------------- .nv.compat                --------------------------
	.section	.nv.compat,"",@"SHT_CUDA_COMPAT_INFO"
	.align	4
        /*0000*/ 	.byte	0x02, 0x09, 0x01, 0x00, 0x02, 0x02, 0x04, 0x00, 0x02, 0x05, 0x05, 0x00, 0x03, 0x07, 0x01, 0x01
        /*0010*/ 	.byte	0x02, 0x03, 0x01, 0x00, 0x02, 0x06, 0x01, 0x00, 0x04, 0x0b, 0x08, 0x00, 0x00, 0x00, 0x00, 0x00
        /*0020*/ 	.byte	0x00, 0x00, 0x00, 0x00


//--------------------- .nv.info._ZN7cutlass13device_kernelINS_4gemm6kernel13GemmUniversalIN4cute5tupleIJiiiiEEENS1_10collective13CollectiveMmaINS1_34MainloopSm90TmaGmmaWarpSpecializedILi6ENS5_IJNS4_1CILi1EEESB_SB_EEENS1_35KernelTmaWarpSpecializedCooperativeEEENS5_IJNSA_ILi128EEESF_NSA_ILi64EEEEEENS_10bfloat16_tENS5_IJlSB_lEEESI_SJ_NS4_8TiledMMAINS4_8MMA_AtomIJNS4_4SM904GMMA28MMA_64x128x16_F32BF16BF16_SSILNSN_5MajorE0ELSP_0ELNSN_7ScaleInE1ELSQ_1EEEEEENS4_6LayoutINS5_IJNSA_ILi2EEESB_SB_EEENS5_IJSB_NSA_ILi0EEESW_EEEEENS5_IJNS4_10UnderscoreESZ_SZ_EEEEENS4_13SM90_TMA_LOADENS4_14ComposedLayoutINS4_7SwizzleILi3ELi4ELi3EEENS4_18smem_ptr_flag_bitsILi16EEENST_INS5_IJNSA_ILi8EEESG_EEENS5_IJSG_SB_EEEEEEEvNS4_8identityES12_S1C_vS1D_EENS_8epilogue10collective18CollectiveEpilogueINS1F_22Sm90TmaWarpSpecializedILi4ELi2ELi16ELb1ELb0EEEJSH_NS5_IJSF_NSA_ILi32EEEEEESI_SJ_SI_SJ_NS1F_6fusion15FusionCallbacksIS1J_NS1M_13LinCombEltActINS1F_6thread4ReLuESI_fSI_fLNS_15FloatRoundStyleE2EEESH_S1L_JEEES12_NS13_INS14_ILi2ELi4ELi3EEES17_NST_INS5_IJS18_S1K_EEENS5_IJS1K_SB_EEEEEEENS4_17SM75_U32x4_LDSM_NENS4_14SM90_TMA_STOREES1Y_NS4_17SM90_U32x4_STSM_NENS4_9Copy_AtomIJS21_NS_6half_tEEEEvEEEvvEEEEvNT_6ParamsE --------------------------
	.section	.nv.info._ZN7cutlass13device_kernelINS_4gemm6kernel13GemmUniversalIN4cute5tupleIJiiiiEEENS1_10collective13CollectiveMmaINS1_34MainloopSm90TmaGmmaWarpSpecializedILi6ENS5_IJNS4_1CILi1EEESB_SB_EEENS1_35KernelTmaWarpSpecializedCooperativeEEENS5_IJNSA_ILi128EEESF_NSA_ILi64EEEEEENS_10bfloat16_tENS5_IJlSB_lEEESI_SJ_NS4_8TiledMMAINS4_8MMA_AtomIJNS4_4SM904GMMA28MMA_64x128x16_F32BF16BF16_SSILNSN_5MajorE0ELSP_0ELNSN_7ScaleInE1ELSQ_1EEEEEENS4_6LayoutINS5_IJNSA_ILi2EEESB_SB_EEENS5_IJSB_NSA_ILi0EEESW_EEEEENS5_IJNS4_10UnderscoreESZ_SZ_EEEEENS4_13SM90_TMA_LOADENS4_14ComposedLayoutINS4_7SwizzleILi3ELi4ELi3EEENS4_18smem_ptr_flag_bitsILi16EEENST_INS5_IJNSA_ILi8EEESG_EEENS5_IJSG_SB_EEEEEEEvNS4_8identityES12_S1C_vS1D_EENS_8epilogue10collective18CollectiveEpilogueINS1F_22Sm90TmaWarpSpecializedILi4ELi2ELi16ELb1ELb0EEEJSH_NS5_IJSF_NSA_ILi32EEEEEESI_SJ_SI_SJ_NS1F_6fusion15FusionCallbacksIS1J_NS1M_13LinCombEltActINS1F_6thread4ReLuESI_fSI_fLNS_15FloatRoundStyleE2EEESH_S1L_JEEES12_NS13_INS14_ILi2ELi4ELi3EEES17_NST_INS5_IJS18_S1K_EEENS5_IJS1K_SB_EEEEEEENS4_17SM75_U32x4_LDSM_NENS4_14SM90_TMA_STOREES1Y_NS4_17SM90_U32x4_STSM_NENS4_9Copy_AtomIJS21_NS_6half_tEEEEvEEEvvEEEEvNT_6ParamsE,"",@"SHT_CUDA_INFO"
	.sectionflags	@""
	.align	4


	//----- nvinfo : EIATTR_CUDA_API_VERSION
	.align		4
        /*0000*/ 	.byte	0x04, 0x37
        /*0002*/ 	.short	(.L_24 - .L_23)
.L_23:
        /*0004*/ 	.word	0x00000082


	//----- nvinfo : EIATTR_KPARAM_INFO
	.align		4
.L_24:
        /*0008*/ 	.byte	0x04, 0x17
        /*000a*/ 	.short	(.L_26 - .L_25)
.L_25:
        /*000c*/ 	.word	0x00000000
        /*0010*/ 	.short	0x0000
        /*0012*/ 	.short	0x0070
        /*0014*/ 	.byte	0x00, 0xf0, 0x01, 0x1c


	//----- nvinfo : EIATTR_SPARSE_MMA_MASK
	.align		4
.L_26:
        /*0018*/ 	.byte	0x03, 0x50
        /*001a*/ 	.short	0x0000


	//----- nvinfo : EIATTR_MAXREG_COUNT
	.align		4
        /*001c*/ 	.byte	0x03, 0x1b
        /*001e*/ 	.short	0x00a8


	//----- nvinfo : EIATTR_NUM_BARRIERS
	.align		4
        /*0020*/ 	.byte	0x02, 0x4c
        /*0022*/ 	.byte	0x02
	.zero		1


	//----- nvinfo : EIATTR_EXTERNS
	.align		4
        /*0024*/ 	.byte	0x04, 0x0f
        /*0026*/ 	.short	(.L_28 - .L_27)


	//   ....[0]....
	.align		4
.L_27:
        /*0028*/ 	.word	index@(__assertfail)


	//----- nvinfo : EIATTR_MERCURY_ISA_VERSION
	.align		4
.L_28:
        /*002c*/ 	.byte	0x03, 0x5f
        /*002e*/ 	.short	0x0101


	//----- nvinfo : EIATTR_INT_WARP_WIDE_INSTR_OFFSETS
	.align		4
        /*0030*/ 	.byte	0x04, 0x31
        /*0032*/ 	.short	(.L_30 - .L_29)


	//   ....[0]....
.L_29:
        /*0034*/ 	.word	0x00000900


	//   ....[1]....
        /*0038*/ 	.word	0x00000910


	//   ....[2]....
        /*003c*/ 	.word	0x000009a0


	//----- nvinfo : EIATTR_COOP_GROUP_MASK_REGIDS
	.align		4
.L_30:
        /*0040*/ 	.byte	0x04, 0x29
        /*0042*/ 	.short	(.L_32 - .L_31)


	//   ....[0]....
.L_31:
        /*0044*/ 	.word	0xffffffff


	//   ....[1]....
        /*0048*/ 	.word	0xffffffff


	//   ....[2]....
        /*004c*/ 	.word	0xffffffff


	//   ....[3]....
        /*0050*/ 	.word	0xffffffff


	//   ....[4]....
        /*0054*/ 	.word	0xffffffff


	//   ....[5]....
        /*0058*/ 	.word	0xffffffff


	//----- nvinfo : EIATTR_COOP_GROUP_INSTR_OFFSETS
	.align		4
.L_32:
        /*005c*/ 	.byte	0x04, 0x28
        /*005e*/ 	.short	(.L_34 - .L_33)


	//   ....[0]....
.L_33:
        /*0060*/ 	.word	0x00000070


	//   ....[1]....
        /*0064*/ 	.word	0x00000080


	//   ....[2]....
        /*0068*/ 	.word	0x00000440


	//   ....[3]....
        /*006c*/ 	.word	0x00000610


	//   ....[4]....
        /*0070*/ 	.word	0x000007c0


	//   ....[5]....
        /*0074*/ 	.word	0x00001630


	//----- nvinfo : EIATTR_REG_RECONFIG
	.align		4
.L_34:
        /*0078*/ 	.byte	0x01, 0x54
	.zero		2


	//----- nvinfo : EIATTR_SYSCALL_OFFSETS
	.align		4
        /*007c*/ 	.byte	0x04, 0x46
        /*007e*/ 	.short	(.L_36 - .L_35)


	//   ....[0]....
.L_35:
        /*0080*/ 	.word	0x00001820


	//   ....[1]....
        /*0084*/ 	.word	0x000022a0


	//   ....[2]....
        /*0088*/ 	.word	0x00002390


	//----- nvinfo : EIATTR_MBARRIER_INSTR_OFFSETS
	.align		4
.L_36:
        /*008c*/ 	.byte	0x04, 0x39
        /*008e*/ 	.short	(.L_38 - .L_37)


	//   ....[0]....
.L_37:
        /*0090*/ 	.word	0x00000540
        /*0094*/ 	.word	0x000000ff
        /*0098*/ 	.word	0x00000000
        /*009c*/ 	.short	0x0100
        /*009e*/ 	.byte	0x08
	.zero		1


	//   ....[1]....
        /*00a0*/ 	.word	0x00000550
        /*00a4*/ 	.word	0x000000ff
        /*00a8*/ 	.word	0x00000030
        /*00ac*/ 	.short	0x0100
        /*00ae*/ 	.byte	0x08
	.zero		1


	//   ....[2]....
        /*00b0*/ 	.word	0x00000560
        /*00b4*/ 	.word	0x000000ff
        /*00b8*/ 	.word	0x00000008
        /*00bc*/ 	.short	0x0100
        /*00be*/ 	.byte	0x08
	.zero		1


	//   ....[3]....
        /*00c0*/ 	.word	0x00000570
        /*00c4*/ 	.word	0x000000ff
        /*00c8*/ 	.word	0x00000038
        /*00cc*/ 	.short	0x0100
        /*00ce*/ 	.byte	0x08
	.zero		1


	//   ....[4]....
        /*00d0*/ 	.word	0x00000580
        /*00d4*/ 	.word	0x000000ff
        /*00d8*/ 	.word	0x00000010
        /*00dc*/ 	.short	0x0100
        /*00de*/ 	.byte	0x08
	.zero		1


	//   ....[5]....
        /*00e0*/ 	.word	0x00000590
        /*00e4*/ 	.word	0x000000ff
        /*00e8*/ 	.word	0x00000040
        /*00ec*/ 	.short	0x0100
        /*00ee*/ 	.byte	0x08
	.zero		1


	//   ....[6]....
        /*00f0*/ 	.word	0x000005a0
        /*00f4*/ 	.word	0x000000ff
        /*00f8*/ 	.word	0x00000018
        /*00fc*/ 	.short	0x0100
        /*00fe*/ 	.byte	0x08
	.zero		1


	//   ....[7]....
        /*0100*/ 	.word	0x000005b0
        /*0104*/ 	.word	0x000000ff
        /*0108*/ 	.word	0x00000048
        /*010c*/ 	.short	0x0100
        /*010e*/ 	.byte	0x08
	.zero		1


	//   ....[8]....
        /*0110*/ 	.word	0x000005c0
        /*0114*/ 	.word	0x000000ff
        /*0118*/ 	.word	0x00000020
        /*011c*/ 	.short	0x0100
        /*011e*/ 	.byte	0x08
	.zero		1


	//   ....[9]....
        /*0120*/ 	.word	0x000005d0
        /*0124*/ 	.word	0x000000ff
        /*0128*/ 	.word	0x00000050
        /*012c*/ 	.short	0x0100
        /*012e*/ 	.byte	0x08
	.zero		1


	//   ....[10]....
        /*0130*/ 	.word	0x000005e0
        /*0134*/ 	.word	0x000000ff
        /*0138*/ 	.word	0x00000028
        /*013c*/ 	.short	0x0100
        /*013e*/ 	.byte	0x08
	.zero		1


	//   ....[11]....
        /*0140*/ 	.word	0x000005f0
        /*0144*/ 	.word	0x000000ff
        /*0148*/ 	.word	0x00000058
        /*014c*/ 	.short	0x0100
        /*014e*/ 	.byte	0x08
	.zero		1


	//   ....[12]....
        /*0150*/ 	.word	0x00000730
        /*0154*/ 	.word	0x000000ff
        /*0158*/ 	.word	0x00000060
        /*015c*/ 	.short	0x0100
        /*015e*/ 	.byte	0x08
	.zero		1


	//   ....[13]....
        /*0160*/ 	.word	0x00000740
        /*0164*/ 	.word	0x000000ff
        /*0168*/ 	.word	0x00000080
        /*016c*/ 	.short	0x0100
        /*016e*/ 	.byte	0x08
	.zero		1


	//   ....[14]....
        /*0170*/ 	.word	0x00000750
        /*0174*/ 	.word	0x000000ff
        /*0178*/ 	.word	0x00000068
        /*017c*/ 	.short	0x0100
        /*017e*/ 	.byte	0x08
	.zero		1


	//   ....[15]....
        /*0180*/ 	.word	0x00000760
        /*0184*/ 	.word	0x000000ff
        /*0188*/ 	.word	0x00000088
        /*018c*/ 	.short	0x0100
        /*018e*/ 	.byte	0x08
	.zero		1


	//   ....[16]....
        /*0190*/ 	.word	0x00000770
        /*0194*/ 	.word	0x000000ff
        /*0198*/ 	.word	0x00000070
        /*019c*/ 	.short	0x0100
        /*019e*/ 	.byte	0x08
	.zero		1


	//   ....[17]....
        /*01a0*/ 	.word	0x00000780
        /*01a4*/ 	.word	0x000000ff
        /*01a8*/ 	.word	0x00000090
        /*01ac*/ 	.short	0x0100
        /*01ae*/ 	.byte	0x08
	.zero		1


	//   ....[18]....
        /*01b0*/ 	.word	0x00000790
        /*01b4*/ 	.word	0x000000ff
        /*01b8*/ 	.word	0x00000078
        /*01bc*/ 	.short	0x0100
        /*01be*/ 	.byte	0x08
	.zero		1


	//   ....[19]....
        /*01c0*/ 	.word	0x000007a0
        /*01c4*/ 	.word	0x000000ff
        /*01c8*/ 	.word	0x00000098
        /*01cc*/ 	.short	0x0100
        /*01ce*/ 	.byte	0x08
	.zero		1


	//   ....[20]....
        /*01d0*/ 	.word	0x00000a30
        /*01d4*/ 	.word	0x000000ff
        /*01d8*/ 	.word	0x000000a0
        /*01dc*/ 	.short	0x0100
        /*01de*/ 	.byte	0x08
	.zero		1


	//   ....[21]....
        /*01e0*/ 	.word	0x00000aa0
        /*01e4*/ 	.word	0x000000ff
        /*01e8*/ 	.word	0x000000a8
        /*01ec*/ 	.short	0x0100
        /*01ee*/ 	.byte	0x08
	.zero		1


	//   ....[22]....
        /*01f0*/ 	.word	0x000018a0
        /*01f4*/ 	.word	0x00000003
        /*01f8*/ 	.word	0x00000000
        /*01fc*/ 	.short	0x010a
        /*01fe*/ 	.byte	0x3f
	.zero		1


	//   ....[23]....
        /*0200*/ 	.word	0x00001900
        /*0204*/ 	.word	0x00000003
        /*0208*/ 	.word	0x00000000
        /*020c*/ 	.short	0x010a
        /*020e*/ 	.byte	0x3f
	.zero		1


	//   ....[24]....
        /*0210*/ 	.word	0x00001c20
        /*0214*/ 	.word	0x000000ff
        /*0218*/ 	.word	0x00000000
        /*021c*/ 	.short	0x010a
        /*021e*/ 	.byte	0x04
	.zero		1


	//   ....[25]....
        /*0220*/ 	.word	0x00001c60
        /*0224*/ 	.word	0x000000ff
        /*0228*/ 	.word	0x00000000
        /*022c*/ 	.short	0x010a
        /*022e*/ 	.byte	0x04
	.zero		1


	//   ....[26]....
        /*0230*/ 	.word	0x00001ec0
        /*0234*/ 	.word	0x000000ff
        /*0238*/ 	.word	0x00000000
        /*023c*/ 	.short	0x0101
        /*023e*/ 	.byte	0x04
	.zero		1


	//   ....[27]....
        /*0240*/ 	.word	0x00002070
        /*0244*/ 	.word	0x000000ff
        /*0248*/ 	.word	0x00000000
        /*024c*/ 	.short	0x0101
        /*024e*/ 	.byte	0x06
	.zero		1


	//   ....[28]....
        /*0250*/ 	.word	0x00002870
        /*0254*/ 	.word	0x000000ff
        /*0258*/ 	.word	0x00000060
        /*025c*/ 	.short	0x010a
        /*025e*/ 	.byte	0x33
	.zero		1


	//   ....[29]....
        /*0260*/ 	.word	0x00002ee0
        /*0264*/ 	.word	0x000000ff
        /*0268*/ 	.word	0x00000000
        /*026c*/ 	.short	0x0101
        /*026e*/ 	.byte	0x04
	.zero		1


	//   ....[30]....
        /*0270*/ 	.word	0x00002fb0
        /*0274*/ 	.word	0x00000004
        /*0278*/ 	.word	0x00000060
        /*027c*/ 	.short	0x010a
        /*027e*/ 	.byte	0x3f
	.zero		1


	//   ....[31]....
        /*0280*/ 	.word	0x000035d0
        /*0284*/ 	.word	0x000000ff
        /*0288*/ 	.word	0x00000000
        /*028c*/ 	.short	0x0101
        /*028e*/ 	.byte	0x04
	.zero		1


	//   ....[32]....
        /*0290*/ 	.word	0x000036c0
        /*0294*/ 	.word	0x00000004
        /*0298*/ 	.word	0x00000060
        /*029c*/ 	.short	0x010a
        /*029e*/ 	.byte	0x3f
	.zero		1


	//   ....[33]....
        /*02a0*/ 	.word	0x00003d10
        /*02a4*/ 	.word	0x000000ff
        /*02a8*/ 	.word	0x00000000
        /*02ac*/ 	.short	0x0101
        /*02ae*/ 	.byte	0x04
	.zero		1


	//   ....[34]....
        /*02b0*/ 	.word	0x00003de0
        /*02b4*/ 	.word	0x00000005
        /*02b8*/ 	.word	0x00000060
        /*02bc*/ 	.short	0x010a
        /*02be*/ 	.byte	0x3f
	.zero		1


	//   ....[35]....
        /*02c0*/ 	.word	0x000043f0
        /*02c4*/ 	.word	0x000000ff
        /*02c8*/ 	.word	0x00000000
        /*02cc*/ 	.short	0x0101
        /*02ce*/ 	.byte	0x04
	.zero		1


	//   ....[36]....
        /*02d0*/ 	.word	0x00004cd0
        /*02d4*/ 	.word	0x000000ff
        /*02d8*/ 	.word	0x00000000
        /*02dc*/ 	.short	0x0101
        /*02de*/ 	.byte	0x04
	.zero		1


	//   ....[37]....
        /*02e0*/ 	.word	0x000053b0
        /*02e4*/ 	.word	0x000000ff
        /*02e8*/ 	.word	0x000000a8
        /*02ec*/ 	.short	0x010a
        /*02ee*/ 	.byte	0x04
	.zero		1


	//   ....[38]....
        /*02f0*/ 	.word	0x000057c0
        /*02f4*/ 	.word	0x000000ff
        /*02f8*/ 	.word	0x00000080
        /*02fc*/ 	.short	0x010a
        /*02fe*/ 	.byte	0x05
	.zero		1


	//   ....[39]....
        /*0300*/ 	.word	0x000058b0
        /*0304*/ 	.word	0x000000ff
        /*0308*/ 	.word	0x00000060
        /*030c*/ 	.short	0x010b
        /*030e*/ 	.byte	0x05
	.zero		1


	//   ....[40]....
        /*0310*/ 	.word	0x00005910
        /*0314*/ 	.word	0x000000ff
        /*0318*/ 	.word	0x00000000
        /*031c*/ 	.short	0x0101
        /*031e*/ 	.byte	0x04
	.zero		1


	//   ....[41]....
        /*0320*/ 	.word	0x00005940
        /*0324*/ 	.word	0x000000ff
        /*0328*/ 	.word	0x00000088
        /*032c*/ 	.short	0x010a
        /*032e*/ 	.byte	0x05
	.zero		1


	//   ....[42]....
        /*0330*/ 	.word	0x00005a50
        /*0334*/ 	.word	0x000000ff
        /*0338*/ 	.word	0x00000068
        /*033c*/ 	.short	0x010b
        /*033e*/ 	.byte	0x05
	.zero		1


	//   ....[43]....
        /*0340*/ 	.word	0x00005ab0
        /*0344*/ 	.word	0x000000ff
        /*0348*/ 	.word	0x00000000
        /*034c*/ 	.short	0x0101
        /*034e*/ 	.byte	0x04
	.zero		1


	//   ....[44]....
        /*0350*/ 	.word	0x00005ae0
        /*0354*/ 	.word	0x000000ff
        /*0358*/ 	.word	0x00000090
        /*035c*/ 	.short	0x010a
        /*035e*/ 	.byte	0x05
	.zero		1


	//   ....[45]....
        /*0360*/ 	.word	0x00005bf0
        /*0364*/ 	.word	0x000000ff
        /*0368*/ 	.word	0x00000070
        /*036c*/ 	.short	0x010b
        /*036e*/ 	.byte	0x05
	.zero		1


	//   ....[46]....
        /*0370*/ 	.word	0x00005c50
        /*0374*/ 	.word	0x000000ff
        /*0378*/ 	.word	0x00000000
        /*037c*/ 	.short	0x0101
        /*037e*/ 	.byte	0x04
	.zero		1


	//   ....[47]....
        /*0380*/ 	.word	0x00005c80
        /*0384*/ 	.word	0x000000ff
        /*0388*/ 	.word	0x00000098
        /*038c*/ 	.short	0x010a
        /*038e*/ 	.byte	0x05
	.zero		1


	//   ....[48]....
        /*0390*/ 	.word	0x00005d90
        /*0394*/ 	.word	0x000000ff
        /*0398*/ 	.word	0x00000078
        /*039c*/ 	.short	0x010b
        /*039e*/ 	.byte	0x05
	.zero		1


	//   ....[49]....
        /*03a0*/ 	.word	0x00005e80
        /*03a4*/ 	.word	0x000000ff
        /*03a8*/ 	.word	0x00000000
        /*03ac*/ 	.short	0x0101
        /*03ae*/ 	.byte	0x04
	.zero		1


	//   ....[50]....
        /*03b0*/ 	.word	0x000064c0
        /*03b4*/ 	.word	0x00000003
        /*03b8*/ 	.word	0x00000080
        /*03bc*/ 	.short	0x010a
        /*03be*/ 	.byte	0x3f
	.zero		1


	//   ....[51]....
        /*03c0*/ 	.word	0x00006500
        /*03c4*/ 	.word	0x00000003
        /*03c8*/ 	.word	0x00000088
        /*03cc*/ 	.short	0x010a
        /*03ce*/ 	.byte	0x3f
	.zero		1


	//   ....[52]....
        /*03d0*/ 	.word	0x00006540
        /*03d4*/ 	.word	0x00000003
        /*03d8*/ 	.word	0x00000090
        /*03dc*/ 	.short	0x010a
        /*03de*/ 	.byte	0x3f
	.zero		1


	//   ....[53]....
        /*03e0*/ 	.word	0x00006590
        /*03e4*/ 	.word	0x00000003
        /*03e8*/ 	.word	0x00000098
        /*03ec*/ 	.short	0x010a
        /*03ee*/ 	.byte	0x3f
	.zero		1


	//   ....[54]....
        /*03f0*/ 	.word	0x000068c0
        /*03f4*/ 	.word	0x0000000f
        /*03f8*/ 	.word	0x00000030
        /*03fc*/ 	.short	0x010a
        /*03fe*/ 	.byte	0x3f
	.zero		1


	//   ....[55]....
        /*0400*/ 	.word	0x00006c10
        /*0404*/ 	.word	0x00000006
        /*0408*/ 	.word	0x000000a8
        /*040c*/ 	.short	0x0101
        /*040e*/ 	.byte	0x3f
	.zero		1


	//   ....[56]....
        /*0410*/ 	.word	0x00007350
        /*0414*/ 	.word	0x00000007
        /*0418*/ 	.word	0x00000000
        /*041c*/ 	.short	0x010a
        /*041e*/ 	.byte	0x3f
	.zero		1


	//   ....[57]....
        /*0420*/ 	.word	0x000073d0
        /*0424*/ 	.word	0x00000009
        /*0428*/ 	.word	0x00000000
        /*042c*/ 	.short	0x010a
        /*042e*/ 	.byte	0x3f
	.zero		1


	//   ....[58]....
        /*0430*/ 	.word	0x00007460
        /*0434*/ 	.word	0x00000006
        /*0438*/ 	.word	0x00000000
        /*043c*/ 	.short	0x010a
        /*043e*/ 	.byte	0x3f
	.zero		1


	//   ....[59]....
        /*0440*/ 	.word	0x000074f0
        /*0444*/ 	.word	0x00000009
        /*0448*/ 	.word	0x00000000
        /*044c*/ 	.short	0x010a
        /*044e*/ 	.byte	0x3f
	.zero		1


	//   ....[60]....
        /*0450*/ 	.word	0x00007580
        /*0454*/ 	.word	0x00000006
        /*0458*/ 	.word	0x00000000
        /*045c*/ 	.short	0x010a
        /*045e*/ 	.byte	0x3f
	.zero		1


	//   ....[61]....
        /*0460*/ 	.word	0x00007610
        /*0464*/ 	.word	0x00000003
        /*0468*/ 	.word	0x00000000
        /*046c*/ 	.short	0x010a
        /*046e*/ 	.byte	0x3f
	.zero		1


	//   ....[62]....
        /*0470*/ 	.word	0x00007670
        /*0474*/ 	.word	0x00000003
        /*0478*/ 	.word	0x00000000
        /*047c*/ 	.short	0x010a
        /*047e*/ 	.byte	0x3f
	.zero		1


	//   ....[63]....
        /*0480*/ 	.word	0x000076d0
        /*0484*/ 	.word	0x00000004
        /*0488*/ 	.word	0x00000000
        /*048c*/ 	.short	0x010a
        /*048e*/ 	.byte	0x3f
	.zero		1


	//   ....[64]....
        /*0490*/ 	.word	0x00007730
        /*0494*/ 	.word	0x00000004
        /*0498*/ 	.word	0x00000060
        /*049c*/ 	.short	0x010a
        /*049e*/ 	.byte	0x3f
	.zero		1


	//   ....[65]....
        /*04a0*/ 	.word	0x00007780
        /*04a4*/ 	.word	0x00000004
        /*04a8*/ 	.word	0x00000060
        /*04ac*/ 	.short	0x010a
        /*04ae*/ 	.byte	0x3f
	.zero		1


	//   ....[66]....
        /*04b0*/ 	.word	0x000077d0
        /*04b4*/ 	.word	0x00000004
        /*04b8*/ 	.word	0x00000060
        /*04bc*/ 	.short	0x010a
        /*04be*/ 	.byte	0x3f
	.zero		1


	//   ....[67]....
        /*04c0*/ 	.word	0x00007820
        /*04c4*/ 	.word	0x00000005
        /*04c8*/ 	.word	0x00000060
        /*04cc*/ 	.short	0x010a
        /*04ce*/ 	.byte	0x3f
	.zero		1


	//   ....[68]....
        /*04d0*/ 	.word	0x00007880
        /*04d4*/ 	.word	0x00000003
        /*04d8*/ 	.word	0x000000a8
        /*04dc*/ 	.short	0x010a
        /*04de*/ 	.byte	0x3f
	.zero		1


	//   ....[69]....
        /*04e0*/ 	.word	0x000078e0
        /*04e4*/ 	.word	0x00000005
        /*04e8*/ 	.word	0x00000080
        /*04ec*/ 	.short	0x010a
        /*04ee*/ 	.byte	0x3f
	.zero		1


	//   ....[70]....
        /*04f0*/ 	.word	0x00007940
        /*04f4*/ 	.word	0x00000005
        /*04f8*/ 	.word	0x00000088
        /*04fc*/ 	.short	0x010a
        /*04fe*/ 	.byte	0x3f
	.zero		1


	//   ....[71]....
        /*0500*/ 	.word	0x000079a0
        /*0504*/ 	.word	0x00000005
        /*0508*/ 	.word	0x00000090
        /*050c*/ 	.short	0x010a
        /*050e*/ 	.byte	0x3f
	.zero		1


	//   ....[72]....
        /*0510*/ 	.word	0x00007a00
        /*0514*/ 	.word	0x00000005
        /*0518*/ 	.word	0x00000098
        /*051c*/ 	.short	0x010a
        /*051e*/ 	.byte	0x3f
	.zero		1


	//   ....[73]....
        /*0520*/ 	.word	0x00007a50
        /*0524*/ 	.word	0x00000003
        /*0528*/ 	.word	0x00000080
        /*052c*/ 	.short	0x010a
        /*052e*/ 	.byte	0x3f
	.zero		1


	//   ....[74]....
        /*0530*/ 	.word	0x00007aa0
        /*0534*/ 	.word	0x00000003
        /*0538*/ 	.word	0x00000088
        /*053c*/ 	.short	0x010a
        /*053e*/ 	.byte	0x3f
	.zero		1


	//   ....[75]....
        /*0540*/ 	.word	0x00007af0
        /*0544*/ 	.word	0x00000003
        /*0548*/ 	.word	0x00000090
        /*054c*/ 	.short	0x010a
        /*054e*/ 	.byte	0x3f
	.zero		1


	//   ....[76]....
        /*0550*/ 	.word	0x00007bc0
        /*0554*/ 	.word	0x0000000f
        /*0558*/ 	.word	0x00000030
        /*055c*/ 	.short	0x010a
        /*055e*/ 	.byte	0x3f
	.zero		1


	//   ....[77]....
        /*0560*/ 	.word	0x00007c90
        /*0564*/ 	.word	0x00000007
        /*0568*/ 	.word	0x00000000
        /*056c*/ 	.short	0x010a
        /*056e*/ 	.byte	0x3f
	.zero		1


	//   ....[78]....
        /*0570*/ 	.word	0x00007ce0
        /*0574*/ 	.word	0x00000009
        /*0578*/ 	.word	0x00000000
        /*057c*/ 	.short	0x010a
        /*057e*/ 	.byte	0x3f
	.zero		1


	//   ....[79]....
        /*0580*/ 	.word	0x00007d30
        /*0584*/ 	.word	0x00000006
        /*0588*/ 	.word	0x00000000
        /*058c*/ 	.short	0x010a
        /*058e*/ 	.byte	0x3f
	.zero		1


	//   ....[80]....
        /*0590*/ 	.word	0x00007d80
        /*0594*/ 	.word	0x00000009
        /*0598*/ 	.word	0x00000000
        /*059c*/ 	.short	0x010a
        /*059e*/ 	.byte	0x3f
	.zero		1


	//   ....[81]....
        /*05a0*/ 	.word	0x00007dd0
        /*05a4*/ 	.word	0x00000006
        /*05a8*/ 	.word	0x00000000
        /*05ac*/ 	.short	0x010a
        /*05ae*/ 	.byte	0x3f
	.zero		1


	//----- nvinfo : EIATTR_NUM_MBARRIERS
	.align		4
.L_38:
        /*05b0*/ 	.byte	0x03, 0x38
        /*05b2*/ 	.short	0x0016


	//----- nvinfo : EIATTR_EXIT_INSTR_OFFSETS
	.align		4
        /*05b4*/ 	.byte	0x04, 0x1c
        /*05b6*/ 	.short	(.L_40 - .L_39)


	//   ....[0]....
.L_39:
        /*05b8*/ 	.word	0x00007660


	//----- nvinfo : EIATTR_MAX_THREADS
	.align		4
.L_40:
        /*05bc*/ 	.byte	0x04, 0x05
        /*05be*/ 	.short	(.L_42 - .L_41)
.L_41:
        /*05c0*/ 	.word	0x00000180
        /*05c4*/ 	.word	0x00000001
        /*05c8*/ 	.word	0x00000001


	//----- nvinfo : EIATTR_CRS_STACK_SIZE
	.align		4
.L_42:
        /*05cc*/ 	.byte	0x04, 0x1e
        /*05ce*/ 	.short	(.L_44 - .L_43)
.L_43:
        /*05d0*/ 	.word	0x00000000


	//----- nvinfo : EIATTR_CBANK_PARAM_SIZE
	.align		4
.L_44:
        /*05d4*/ 	.byte	0x03, 0x19
        /*05d6*/ 	.short	0x0770


	//----- nvinfo : EIATTR_PARAM_CBANK
	.align		4
        /*05d8*/ 	.byte	0x04, 0x0a
        /*05da*/ 	.short	(.L_46 - .L_45)
	.align		4
.L_45:
        /*05dc*/ 	.word	index@(.nv.constant0._ZN7cutlass13device_kernelINS_4gemm6kernel13GemmUniversalIN4cute5tupleIJiiiiEEENS1_10collective13CollectiveMmaINS1_34MainloopSm90TmaGmmaWarpSpecializedILi6ENS5_IJNS4_1CILi1EEESB_SB_EEENS1_35KernelTmaWarpSpecializedCooperativeEEENS5_IJNSA_ILi128EEESF_NSA_ILi64EEEEEENS_10bfloat16_tENS5_IJlSB_lEEESI_SJ_NS4_8TiledMMAINS4_8MMA_AtomIJNS4_4SM904GMMA28MMA_64x128x16_F32BF16BF16_SSILNSN_5MajorE0ELSP_0ELNSN_7ScaleInE1ELSQ_1EEEEEENS4_6LayoutINS5_IJNSA_ILi2EEESB_SB_EEENS5_IJSB_NSA_ILi0EEESW_EEEEENS5_IJNS4_10UnderscoreESZ_SZ_EEEEENS4_13SM90_TMA_LOADENS4_14ComposedLayoutINS4_7SwizzleILi3ELi4ELi3EEENS4_18smem_ptr_flag_bitsILi16EEENST_INS5_IJNSA_ILi8EEESG_EEENS5_IJSG_SB_EEEEEEEvNS4_8identityES12_S1C_vS1D_EENS_8epilogue10collective18CollectiveEpilogueINS1F_22Sm90TmaWarpSpecializedILi4ELi2ELi16ELb1ELb0EEEJSH_NS5_IJSF_NSA_ILi32EEEEEESI_SJ_SI_SJ_NS1F_6fusion15FusionCallbacksIS1J_NS1M_13LinCombEltActINS1F_6thread4ReLuESI_fSI_fLNS_15FloatRoundStyleE2EEESH_S1L_JEEES12_NS13_INS14_ILi2ELi4ELi3EEES17_NST_INS5_IJS18_S1K_EEENS5_IJS1K_SB_EEEEEEENS4_17SM75_U32x4_LDSM_NENS4_14SM90_TMA_STOREES1Y_NS4_17SM90_U32x4_STSM_NENS4_9Copy_AtomIJS21_NS_6half_tEEEEvEEEvvEEEEvNT_6ParamsE)
        /*05e0*/ 	.short	0x0210
        /*05e2*/ 	.short	0x0770


	//----- nvinfo : EIATTR_SW_WAR
	.align		4
.L_46:
        /*05e4*/ 	.byte	0x04, 0x36
        /*05e6*/ 	.short	(.L_48 - .L_47)
.L_47:
        /*05e8*/ 	.word	0x00000008
.L_48:


//--------------------- .nv.callgraph             --------------------------
	.section	.nv.callgraph,"",@"SHT_CUDA_CALLGRAPH"
	.align	4
	.sectionentsize	8
	.align		4
        /*0000*/ 	.word	0x00000000
	.align		4
        /*0004*/ 	.word	0xffffffff
	.align		4
        /*0008*/ 	.word	index@(_ZN7cutlass13device_kernelINS_4gemm6kernel13GemmUniversalIN4cute5tupleIJiiiiEEENS1_10collective13CollectiveMmaINS1_34MainloopSm90TmaGmmaWarpSpecializedILi6ENS5_IJNS4_1CILi1EEESB_SB_EEENS1_35KernelTmaWarpSpecializedCooperativeEEENS5_IJNSA_ILi128EEESF_NSA_ILi64EEEEEENS_10bfloat16_tENS5_IJlSB_lEEESI_SJ_NS4_8TiledMMAINS4_8MMA_AtomIJNS4_4SM904GMMA28MMA_64x128x16_F32BF16BF16_SSILNSN_5MajorE0ELSP_0ELNSN_7ScaleInE1ELSQ_1EEEEEENS4_6LayoutINS5_IJNSA_ILi2EEESB_SB_EEENS5_IJSB_NSA_ILi0EEESW_EEEEENS5_IJNS4_10UnderscoreESZ_SZ_EEEEENS4_13SM90_TMA_LOADENS4_14ComposedLayoutINS4_7SwizzleILi3ELi4ELi3EEENS4_18smem_ptr_flag_bitsILi16EEENST_INS5_IJNSA_ILi8EEESG_EEENS5_IJSG_SB_EEEEEEEvNS4_8identityES12_S1C_vS1D_EENS_8epilogue10collective18CollectiveEpilogueINS1F_22Sm90TmaWarpSpecializedILi4ELi2ELi16ELb1ELb0EEEJSH_NS5_IJSF_NSA_ILi32EEEEEESI_SJ_SI_SJ_NS1F_6fusion15FusionCallbacksIS1J_NS1M_13LinCombEltActINS1F_6thread4ReLuESI_fSI_fLNS_15FloatRoundStyleE2EEESH_S1L_JEEES12_NS13_INS14_ILi2ELi4ELi3EEES17_NST_INS5_IJS18_S1K_EEENS5_IJS1K_SB_EEEEEEENS4_17SM75_U32x4_LDSM_NENS4_14SM90_TMA_STOREES1Y_NS4_17SM90_U32x4_STSM_NENS4_9Copy_AtomIJS21_NS_6half_tEEEEvEEEvvEEEEvNT_6ParamsE)
	.align		4
        /*000c*/ 	.word	index@(__assertfail)
	.align		4
        /*0010*/ 	.word	0x00000000
	.align		4
        /*0014*/ 	.word	0xfffffffe
	.align		4
        /*0018*/ 	.word	0x00000000
	.align		4
        /*001c*/ 	.word	0xfffffffd
	.align		4
        /*0020*/ 	.word	0x00000000
	.align		4
        /*0024*/ 	.word	0xfffffffc


//--------------------- .nv.constant4             --------------------------
	.section	.nv.constant4,"a",@progbits
	.align	8
	.align		8
.nv.constant4:
        /*0000*/ 	.dword	__assertfail
	.align		8
        /*0008*/ 	.dword	__unnamed_1
	.align		8
        /*0010*/ 	.dword	__unnamed_2
	.align		8
        /*0018*/ 	.dword	_ZN39_INTERNAL_dec6c385_4_k_cu_7437991f_30874cuda3std3__45__cpo5beginE
	.align		8
        /*0020*/ 	.dword	_ZN39_INTERNAL_dec6c385_4_k_cu_7437991f_30874cuda3std3__45__cpo3endE
	.align		8
        /*0028*/ 	.dword	_ZN39_INTERNAL_dec6c385_4_k_cu_7437991f_30874cuda3std3__45__cpo6cbeginE
	.align		8
        /*0030*/ 	.dword	_ZN39_INTERNAL_dec6c385_4_k_cu_7437991f_30874cuda3std3__45__cpo4cendE
	.align		8
        /*0038*/ 	.dword	_ZN39_INTERNAL_dec6c385_4_k_cu_7437991f_30874cuda3std3__441_GLOBAL__N__dec6c385_4_k_cu_7437991f_30876ignoreE
	.align		8
        /*0040*/ 	.dword	_ZN39_INTERNAL_dec6c385_4_k_cu_7437991f_30874cuda3std3__419piecewise_constructE
	.align		8
        /*0048*/ 	.dword	_ZN39_INTERNAL_dec6c385_4_k_cu_7437991f_30874cuda3std3__48in_placeE
	.align		8
        /*0050*/ 	.dword	_ZN39_INTERNAL_dec6c385_4_k_cu_7437991f_30874cuda3std6ranges3__45__cpo4swapE
	.align		8
        /*0058*/ 	.dword	_ZN39_INTERNAL_dec6c385_4_k_cu_7437991f_30874cuda3std6ranges3__45__cpo9iter_moveE
	.align		8
        /*0060*/ 	.dword	_ZN39_INTERNAL_dec6c385_4_k_cu_7437991f_30874cute7productE
	.align		8
        /*0068*/ 	.dword	_ZN39_INTERNAL_dec6c385_4_k_cu_7437991f_30874cute1_E
	.align		8
        /*0070*/ 	.dword	$str$22
	.align		8
        /*0078*/ 	.dword	$str$23
	.align		8
        /*0080*/ 	.dword	$str$26
	.align		8
        /*0088*/ 	.dword	$str$27


//--------------------- .text._ZN7cutlass13device_kernelINS_4gemm6kernel13GemmUniversalIN4cute5tupleIJiiiiEEENS1_10collective13CollectiveMmaINS1_34MainloopSm90TmaGmmaWarpSpecializedILi6ENS5_IJNS4_1CILi1EEESB_SB_EEENS1_35KernelTmaWarpSpecializedCooperativeEEENS5_IJNSA_ILi128EEESF_NSA_ILi64EEEEEENS_10bfloat16_tENS5_IJlSB_lEEESI_SJ_NS4_8TiledMMAINS4_8MMA_AtomIJNS4_4SM904GMMA28MMA_64x128x16_F32BF16BF16_SSILNSN_5MajorE0ELSP_0ELNSN_7ScaleInE1ELSQ_1EEEEEENS4_6LayoutINS5_IJNSA_ILi2EEESB_SB_EEENS5_IJSB_NSA_ILi0EEESW_EEEEENS5_IJNS4_10UnderscoreESZ_SZ_EEEEENS4_13SM90_TMA_LOADENS4_14ComposedLayoutINS4_7SwizzleILi3ELi4ELi3EEENS4_18smem_ptr_flag_bitsILi16EEENST_INS5_IJNSA_ILi8EEESG_EEENS5_IJSG_SB_EEEEEEEvNS4_8identityES12_S1C_vS1D_EENS_8epilogue10collective18CollectiveEpilogueINS1F_22Sm90TmaWarpSpecializedILi4ELi2ELi16ELb1ELb0EEEJSH_NS5_IJSF_NSA_ILi32EEEEEESI_SJ_SI_SJ_NS1F_6fusion15FusionCallbacksIS1J_NS1M_13LinCombEltActINS1F_6thread4ReLuESI_fSI_fLNS_15FloatRoundStyleE2EEESH_S1L_JEEES12_NS13_INS14_ILi2ELi4ELi3EEES17_NST_INS5_IJS18_S1K_EEENS5_IJS1K_SB_EEEEEEENS4_17SM75_U32x4_LDSM_NENS4_14SM90_TMA_STOREES1Y_NS4_17SM90_U32x4_STSM_NENS4_9Copy_AtomIJS21_NS_6half_tEEEEvEEEvvEEEEvNT_6ParamsE --------------------------
	.section	.text._ZN7cutlass13device_kernelINS_4gemm6kernel13GemmUniversalIN4cute5tupleIJiiiiEEENS1_10collective13CollectiveMmaINS1_34MainloopSm90TmaGmmaWarpSpecializedILi6ENS5_IJNS4_1CILi1EEESB_SB_EEENS1_35KernelTmaWarpSpecializedCooperativeEEENS5_IJNSA_ILi128EEESF_NSA_ILi64EEEEEENS_10bfloat16_tENS5_IJlSB_lEEESI_SJ_NS4_8TiledMMAINS4_8MMA_AtomIJNS4_4SM904GMMA28MMA_64x128x16_F32BF16BF16_SSILNSN_5MajorE0ELSP_0ELNSN_7ScaleInE1ELSQ_1EEEEEENS4_6LayoutINS5_IJNSA_ILi2EEESB_SB_EEENS5_IJSB_NSA_ILi0EEESW_EEEEENS5_IJNS4_10UnderscoreESZ_SZ_EEEEENS4_13SM90_TMA_LOADENS4_14ComposedLayoutINS4_7SwizzleILi3ELi4ELi3EEENS4_18smem_ptr_flag_bitsILi16EEENST_INS5_IJNSA_ILi8EEESG_EEENS5_IJSG_SB_EEEEEEEvNS4_8identityES12_S1C_vS1D_EENS_8epilogue10collective18CollectiveEpilogueINS1F_22Sm90TmaWarpSpecializedILi4ELi2ELi16ELb1ELb0EEEJSH_NS5_IJSF_NSA_ILi32EEEEEESI_SJ_SI_SJ_NS1F_6fusion15FusionCallbacksIS1J_NS1M_13LinCombEltActINS1F_6thread4ReLuESI_fSI_fLNS_15FloatRoundStyleE2EEESH_S1L_JEEES12_NS13_INS14_ILi2ELi4ELi3EEES17_NST_INS5_IJS18_S1K_EEENS5_IJS1K_SB_EEEEEEENS4_17SM75_U32x4_LDSM_NENS4_14SM90_TMA_STOREES1Y_NS4_17SM90_U32x4_STSM_NENS4_9Copy_AtomIJS21_NS_6half_tEEEEvEEEvvEEEEvNT_6ParamsE,"ax",@progbits
	.align	128
.text._ZN7cutlass13device_kernelINS_4gemm6kernel13GemmUniversalIN4cute5tupleIJiiiiEEENS1_10collective13CollectiveMmaINS1_34MainloopSm90TmaGmmaWarpSpecializedILi6ENS5_IJNS4_1CILi1EEESB_SB_EEENS1_35KernelTmaWarpSpecializedCooperativeEEENS5_IJNSA_ILi128EEESF_NSA_ILi64EEEEEENS_10bfloat16_tENS5_IJlSB_lEEESI_SJ_NS4_8TiledMMAINS4_8MMA_AtomIJNS4_4SM904GMMA28MMA_64x128x16_F32BF16BF16_SSILNSN_5MajorE0ELSP_0ELNSN_7ScaleInE1ELSQ_1EEEEEENS4_6LayoutINS5_IJNSA_ILi2EEESB_SB_EEENS5_IJSB_NSA_ILi0EEESW_EEEEENS5_IJNS4_10UnderscoreESZ_SZ_EEEEENS4_13SM90_TMA_LOADENS4_14ComposedLayoutINS4_7SwizzleILi3ELi4ELi3EEENS4_18smem_ptr_flag_bitsILi16EEENST_INS5_IJNSA_ILi8EEESG_EEENS5_IJSG_SB_EEEEEEEvNS4_8identityES12_S1C_vS1D_EENS_8epilogue10collective18CollectiveEpilogueINS1F_22Sm90TmaWarpSpecializedILi4ELi2ELi16ELb1ELb0EEEJSH_NS5_IJSF_NSA_ILi32EEEEEESI_SJ_SI_SJ_NS1F_6fusion15FusionCallbacksIS1J_NS1M_13LinCombEltActINS1F_6thread4ReLuESI_fSI_fLNS_15FloatRoundStyleE2EEESH_S1L_JEEES12_NS13_INS14_ILi2ELi4ELi3EEES17_NST_INS5_IJS18_S1K_EEENS5_IJS1K_SB_EEEEEEENS4_17SM75_U32x4_LDSM_NENS4_14SM90_TMA_STOREES1Y_NS4_17SM90_U32x4_STSM_NENS4_9Copy_AtomIJS21_NS_6half_tEEEEvEEEvvEEEEvNT_6ParamsE:
        .type           _ZN7cutlass13device_kernelINS_4gemm6kernel13GemmUniversalIN4cute5tupleIJiiiiEEENS1_10collective13CollectiveMmaINS1_34MainloopSm90TmaGmmaWarpSpecializedILi6ENS5_IJNS4_1CILi1EEESB_SB_EEENS1_35KernelTmaWarpSpecializedCooperativeEEENS5_IJNSA_ILi128EEESF_NSA_ILi64EEEEEENS_10bfloat16_tENS5_IJlSB_lEEESI_SJ_NS4_8TiledMMAINS4_8MMA_AtomIJNS4_4SM904GMMA28MMA_64x128x16_F32BF16BF16_SSILNSN_5MajorE0ELSP_0ELNSN_7ScaleInE1ELSQ_1EEEEEENS4_6LayoutINS5_IJNSA_ILi2EEESB_SB_EEENS5_IJSB_NSA_ILi0EEESW_EEEEENS5_IJNS4_10UnderscoreESZ_SZ_EEEEENS4_13SM90_TMA_LOADENS4_14ComposedLayoutINS4_7SwizzleILi3ELi4ELi3EEENS4_18smem_ptr_flag_bitsILi16EEENST_INS5_IJNSA_ILi8EEESG_EEENS5_IJSG_SB_EEEEEEEvNS4_8identityES12_S1C_vS1D_EENS_8epilogue10collective18CollectiveEpilogueINS1F_22Sm90TmaWarpSpecializedILi4ELi2ELi16ELb1ELb0EEEJSH_NS5_IJSF_NSA_ILi32EEEEEESI_SJ_SI_SJ_NS1F_6fusion15FusionCallbacksIS1J_NS1M_13LinCombEltActINS1F_6thread4ReLuESI_fSI_fLNS_15FloatRoundStyleE2EEESH_S1L_JEEES12_NS13_INS14_ILi2ELi4ELi3EEES17_NST_INS5_IJS18_S1K_EEENS5_IJS1K_SB_EEEEEEENS4_17SM75_U32x4_LDSM_NENS4_14SM90_TMA_STOREES1Y_NS4_17SM90_U32x4_STSM_NENS4_9Copy_AtomIJS21_NS_6half_tEEEEvEEEvvEEEEvNT_6ParamsE,@function
        .size           _ZN7cutlass13device_kernelINS_4gemm6kernel13GemmUniversalIN4cute5tupleIJiiiiEEENS1_10collective13CollectiveMmaINS1_34MainloopSm90TmaGmmaWarpSpecializedILi6ENS5_IJNS4_1CILi1EEESB_SB_EEENS1_35KernelTmaWarpSpecializedCooperativeEEENS5_IJNSA_ILi128EEESF_NSA_ILi64EEEEEENS_10bfloat16_tENS5_IJlSB_lEEESI_SJ_NS4_8TiledMMAINS4_8MMA_AtomIJNS4_4SM904GMMA28MMA_64x128x16_F32BF16BF16_SSILNSN_5MajorE0ELSP_0ELNSN_7ScaleInE1ELSQ_1EEEEEENS4_6LayoutINS5_IJNSA_ILi2EEESB_SB_EEENS5_IJSB_NSA_ILi0EEESW_EEEEENS5_IJNS4_10UnderscoreESZ_SZ_EEEEENS4_13SM90_TMA_LOADENS4_14ComposedLayoutINS4_7SwizzleILi3ELi4ELi3EEENS4_18smem_ptr_flag_bitsILi16EEENST_INS5_IJNSA_ILi8EEESG_EEENS5_IJSG_SB_EEEEEEEvNS4_8identityES12_S1C_vS1D_EENS_8epilogue10collective18CollectiveEpilogueINS1F_22Sm90TmaWarpSpecializedILi4ELi2ELi16ELb1ELb0EEEJSH_NS5_IJSF_NSA_ILi32EEEEEESI_SJ_SI_SJ_NS1F_6fusion15FusionCallbacksIS1J_NS1M_13LinCombEltActINS1F_6thread4ReLuESI_fSI_fLNS_15FloatRoundStyleE2EEESH_S1L_JEEES12_NS13_INS14_ILi2ELi4ELi3EEES17_NST_INS5_IJS18_S1K_EEENS5_IJS1K_SB_EEEEEEENS4_17SM75_U32x4_LDSM_NENS4_14SM90_TMA_STOREES1Y_NS4_17SM90_U32x4_STSM_NENS4_9Copy_AtomIJS21_NS_6half_tEEEEvEEEvvEEEEvNT_6ParamsE,(.L_x_192 - _ZN7cutlass13device_kernelINS_4gemm6kernel13GemmUniversalIN4cute5tupleIJiiiiEEENS1_10collective13CollectiveMmaINS1_34MainloopSm90TmaGmmaWarpSpecializedILi6ENS5_IJNS4_1CILi1EEESB_SB_EEENS1_35KernelTmaWarpSpecializedCooperativeEEENS5_IJNSA_ILi128EEESF_NSA_ILi64EEEEEENS_10bfloat16_tENS5_IJlSB_lEEESI_SJ_NS4_8TiledMMAINS4_8MMA_AtomIJNS4_4SM904GMMA28MMA_64x128x16_F32BF16BF16_SSILNSN_5MajorE0ELSP_0ELNSN_7ScaleInE1ELSQ_1EEEEEENS4_6LayoutINS5_IJNSA_ILi2EEESB_SB_EEENS5_IJSB_NSA_ILi0EEESW_EEEEENS5_IJNS4_10UnderscoreESZ_SZ_EEEEENS4_13SM90_TMA_LOADENS4_14ComposedLayoutINS4_7SwizzleILi3ELi4ELi3EEENS4_18smem_ptr_flag_bitsILi16EEENST_INS5_IJNSA_ILi8EEESG_EEENS5_IJSG_SB_EEEEEEEvNS4_8identityES12_S1C_vS1D_EENS_8epilogue10collective18CollectiveEpilogueINS1F_22Sm90TmaWarpSpecializedILi4ELi2ELi16ELb1ELb0EEEJSH_NS5_IJSF_NSA_ILi32EEEEEESI_SJ_SI_SJ_NS1F_6fusion15FusionCallbacksIS1J_NS1M_13LinCombEltActINS1F_6thread4ReLuESI_fSI_fLNS_15FloatRoundStyleE2EEESH_S1L_JEEES12_NS13_INS14_ILi2ELi4ELi3EEES17_NST_INS5_IJS18_S1K_EEENS5_IJS1K_SB_EEEEEEENS4_17SM75_U32x4_LDSM_NENS4_14SM90_TMA_STOREES1Y_NS4_17SM90_U32x4_STSM_NENS4_9Copy_AtomIJS21_NS_6half_tEEEEvEEEvvEEEEvNT_6ParamsE)
        .other          _ZN7cutlass13device_kernelINS_4gemm6kernel13GemmUniversalIN4cute5tupleIJiiiiEEENS1_10collective13CollectiveMmaINS1_34MainloopSm90TmaGmmaWarpSpecializedILi6ENS5_IJNS4_1CILi1EEESB_SB_EEENS1_35KernelTmaWarpSpecializedCooperativeEEENS5_IJNSA_ILi128EEESF_NSA_ILi64EEEEEENS_10bfloat16_tENS5_IJlSB_lEEESI_SJ_NS4_8TiledMMAINS4_8MMA_AtomIJNS4_4SM904GMMA28MMA_64x128x16_F32BF16BF16_SSILNSN_5MajorE0ELSP_0ELNSN_7ScaleInE1ELSQ_1EEEEEENS4_6LayoutINS5_IJNSA_ILi2EEESB_SB_EEENS5_IJSB_NSA_ILi0EEESW_EEEEENS5_IJNS4_10UnderscoreESZ_SZ_EEEEENS4_13SM90_TMA_LOADENS4_14ComposedLayoutINS4_7SwizzleILi3ELi4ELi3EEENS4_18smem_ptr_flag_bitsILi16EEENST_INS5_IJNSA_ILi8EEESG_EEENS5_IJSG_SB_EEEEEEEvNS4_8identityES12_S1C_vS1D_EENS_8epilogue10collective18CollectiveEpilogueINS1F_22Sm90TmaWarpSpecializedILi4ELi2ELi16ELb1ELb0EEEJSH_NS5_IJSF_NSA_ILi32EEEEEESI_SJ_SI_SJ_NS1F_6fusion15FusionCallbacksIS1J_NS1M_13LinCombEltActINS1F_6thread4ReLuESI_fSI_fLNS_15FloatRoundStyleE2EEESH_S1L_JEEES12_NS13_INS14_ILi2ELi4ELi3EEES17_NST_INS5_IJS18_S1K_EEENS5_IJS1K_SB_EEEEEEENS4_17SM75_U32x4_LDSM_NENS4_14SM90_TMA_STOREES1Y_NS4_17SM90_U32x4_STSM_NENS4_9Copy_AtomIJS21_NS_6half_tEEEEvEEEvvEEEEvNT_6ParamsE,@"STO_CUDA_ENTRY STV_DEFAULT"
_ZN7cutlass13device_kernelINS_4gemm6kernel13GemmUniversalIN4cute5tupleIJiiiiEEENS1_10collective13CollectiveMmaINS1_34MainloopSm90TmaGmmaWarpSpecializedILi6ENS5_IJNS4_1CILi1EEESB_SB_EEENS1_35KernelTmaWarpSpecializedCooperativeEEENS5_IJNSA_ILi128EEESF_NSA_ILi64EEEEEENS_10bfloat16_tENS5_IJlSB_lEEESI_SJ_NS4_8TiledMMAINS4_8MMA_AtomIJNS4_4SM904GMMA28MMA_64x128x16_F32BF16BF16_SSILNSN_5MajorE0ELSP_0ELNSN_7ScaleInE1ELSQ_1EEEEEENS4_6LayoutINS5_IJNSA_ILi2EEESB_SB_EEENS5_IJSB_NSA_ILi0EEESW_EEEEENS5_IJNS4_10UnderscoreESZ_SZ_EEEEENS4_13SM90_TMA_LOADENS4_14ComposedLayoutINS4_7SwizzleILi3ELi4ELi3EEENS4_18smem_ptr_flag_bitsILi16EEENST_INS5_IJNSA_ILi8EEESG_EEENS5_IJSG_SB_EEEEEEEvNS4_8identityES12_S1C_vS1D_EENS_8epilogue10collective18CollectiveEpilogueINS1F_22Sm90TmaWarpSpecializedILi4ELi2ELi16ELb1ELb0EEEJSH_NS5_IJSF_NSA_ILi32EEEEEESI_SJ_SI_SJ_NS1F_6fusion15FusionCallbacksIS1J_NS1M_13LinCombEltActINS1F_6thread4ReLuESI_fSI_fLNS_15FloatRoundStyleE2EEESH_S1L_JEEES12_NS13_INS14_ILi2ELi4ELi3EEES17_NST_INS5_IJS18_S1K_EEENS5_IJS1K_SB_EEEEEEENS4_17SM75_U32x4_LDSM_NENS4_14SM90_TMA_STOREES1Y_NS4_17SM90_U32x4_STSM_NENS4_9Copy_AtomIJS21_NS_6half_tEEEEvEEEvvEEEEvNT_6ParamsE:
[----:B------:R-:W1:Y:S01]  /*0000*/  LDC R1, c[0x0][0x28] ;  /* 0x00000a00ff017b82 */ /* 0x000e620000000800 */
[----:B------:R-:W2:Y:S07]  /*0010*/  S2R R3, SR_TID.X ;  /* 0x0000000000037919 */ /* 0x000eae0000002100 */
[----:B------:R-:W3:Y:S01]  /*0020*/  LDC.64 R4, c[0x0][0x588] ;  /* 0x00016200ff047b82 */ /* 0x000ee20000000a00 */
[----:B------:R-:W-:Y:S01]  /*0030*/  ELECT P0, URZ, PT ;  /* 0x00000000003f782f */ /* 0x000fe20003800000 */
[----:B------:R-:W-:Y:S01]  /*0040*/  BSSY B0, `(.L_x_0) ;  /* 0x0000016000007945 */ /* 0x000fe20003800000 */
[----:B--2---:R-:W-:-:S02]  /*0050*/  SHF.R.U32.HI R11, RZ, 0x5, R3 ;  /* 0x00000005ff0b7819 */ /* 0x004fc40000011603 */
[----:B------:R-:W-:-:S03]  /*0060*/  SHF.R.U32.HI R2, RZ, 0x7, R3 ;  /* 0x00000007ff027819 */ /* 0x000fc60000011603 */
[----:B------:R-:W2:Y:S04]  /*0070*/  SHFL.IDX PT, R0, R11, RZ, 0x1f ;  /* 0x00001fff0b007589 */ /* 0x000ea800000e0000 */
[----:B------:R4:W1:Y:S01]  /*0080*/  SHFL.IDX PT, R12, R2, RZ, 0x1f ;  /* 0x00001fff020c7589 */ /* 0x00086200000e0000 */
[----:B--2---:R-:W-:Y:S02]  /*0090*/  ISETP.NE.OR P0, PT, R0, RZ, !P0 ;  /* 0x000000ff0000720c */ /* 0x004fe40004705670 */
[----:B------:R-:W-:-:S11]  /*00a0*/  SHF.R.S32.HI R7, RZ, 0x1f, R0 ;  /* 0x0000001fff077819 */ /* 0x000fd60000011400 */
[----:B-1-34-:R-:W-:Y:S05]  /*00b0*/  @P0 BRA `(.L_x_1) ;  /* 0x0000000000380947 */ /* 0x01afea0003800000 */
[----:B------:R-:W-:Y:S02]  /*00c0*/  ULDC.64 UR4, c[0x0][0x198] ;  /* 0x0000660000047ab9 */ /* 0x000fe40000000a00 */
[----:B------:R-:W-:Y:S02]  /*00d0*/  UIADD3 UR6, UP0, UR4, 0xf0, URZ ;  /* 0x000000f004067890 */ /* 0x000fe4000ff1e03f */
[----:B------:R-:W-:Y:S02]  /*00e0*/  UIADD3 UR8, UP1, UR4, 0x1f0, URZ ;  /* 0x000001f004087890 */ /* 0x000fe4000ff3e03f */
[----:B------:R-:W-:Y:S02]  /*00f0*/  UIADD3 UR10, UP2, UR4, 0x3f0, URZ ;  /* 0x000003f0040a7890 */ /* 0x000fe4000ff5e03f */
[----:B------:R-:W-:Y:S02]  /*0100*/  UIADD3 UR4, UP3, UR4, 0x4f0, URZ ;  /* 0x000004f004047890 */ /* 0x000fe4000ff7e03f */
[----:B------:R-:W-:-:S02]  /*0110*/  UIADD3.X UR7, URZ, UR5, URZ, UP0, !UPT ;  /* 0x000000053f077290 */ /* 0x000fc400087fe43f */
[----:B------:R-:W-:Y:S02]  /*0120*/  UIADD3.X UR9, URZ, UR5, URZ, UP1, !UPT ;  /* 0x000000053f097290 */ /* 0x000fe40008ffe43f */
[----:B------:R-:W-:Y:S02]  /*0130*/  UIADD3.X UR11, URZ, UR5, URZ, UP2, !UPT ;  /* 0x000000053f0b7290 */ /* 0x000fe400097fe43f */
[----:B------:R-:W-:-:S03]  /*0140*/  UIADD3.X UR5, URZ, UR5, URZ, UP3, !UPT ;  /* 0x000000053f057290 */ /* 0x000fc60009ffe43f */
[----:B------:R1:W-:Y:S02]  /*0150*/  UTMACCTL.PF [UR6] ;  /* 0x00000000060079b9 */ /* 0x0003e40008040000 */
[----:B------:R1:W-:Y:S02]  /*0160*/  UTMACCTL.PF [UR8] ;  /* 0x00000000080079b9 */ /* 0x0003e40008040000 */
[----:B------:R1:W-:Y:S02]  /*0170*/  UTMACCTL.PF [UR10] ;  /* 0x000000000a0079b9 */ /* 0x0003e40008040000 */
[----:B------:R1:W-:Y:S02]  /*0180*/  UTMACCTL.PF [UR4] ;  /* 0x00000000040079b9 */ /* 0x0003e40008040000 */
[----:B-1----:R-:W-:Y:S01]  /*0190*/  NOP ;  /* 0x0000000000007918 */ /* 0x002fe20000000000 */
.L_x_1:
[----:B------:R-:W-:Y:S05]  /*01a0*/  BSYNC B0 ;  /* 0x0000000000007941 */ /* 0x000fea0003800000 */
.L_x_0:
[----:B------:R-:W-:Y:S01]  /*01b0*/  ULDC.64 UR4, c[0x0][0x590] ;  /* 0x0001640000047ab9 */ /* 0x000fe20000000a00 */
[----:B------:R-:W-:Y:S01]  /*01c0*/  LEA.HI R7, R7, R0, RZ, 0x2 ;  /* 0x0000000007077211 */ /* 0x000fe200078f10ff */
[----:B------:R-:W-:Y:S01]  /*01d0*/  ULDC.64 UR52, c[0x0][0x208] ;  /* 0x0000820000347ab9 */ /* 0x000fe20000000a00 */
[----:B------:R-:W-:Y:S01]  /*01e0*/  ISETP.NE.U32.AND P2, PT, RZ, UR4, PT ;  /* 0x00000004ff007c0c */ /* 0x000fe2000bf45070 */
[----:B------:R-:W-:Y:S01]  /*01f0*/  IMAD.MOV.U32 R6, RZ, RZ, R4 ;  /* 0x000000ffff067224 */ /* 0x000fe200078e0004 */
[----:B------:R-:W-:Y:S02]  /*0200*/  LOP3.LUT R7, R7, 0xfffffffc, RZ, 0xc0, !PT ;  /* 0xfffffffc07077812 */ /* 0x000fe400078ec0ff */
[----:B------:R-:W-:Y:S02]  /*0210*/  ISETP.NE.AND.EX P3, PT, RZ, UR5, PT, P2 ;  /* 0x00000005ff007c0c */ /* 0x000fe4000bf65320 */
[----:B------:R-:W-:Y:S01]  /*0220*/  PRMT R2, RZ, 0x7610, R2 ;  /* 0x00007610ff027816 */ /* 0x000fe20000000002 */
[----:B------:R-:W-:-:S02]  /*0230*/  IMAD.IADD R0, R0, 0x1, -R7 ;  /* 0x0000000100007824 */ /* 0x000fc400078e0a07 */
[----:B------:R-:W-:-:S08]  /*0240*/  IMAD.MOV.U32 R7, RZ, RZ, R5 ;  /* 0x000000ffff077224 */ /* 0x000fd000078e0005 */
[----:B------:R-:W-:Y:S05]  /*0250*/  @P3 BRA `(.L_x_2) ;  /* 0x0000000000303947 */ /* 0x000fea0003800000 */
[----:B------:R-:W-:Y:S02]  /*0260*/  ULDC.64 UR6, c[0x0][0x588] ;  /* 0x0001620000067ab9 */ /* 0x000fe40000000a00 */
[----:B------:R-:W-:-:S04]  /*0270*/  ISETP.NE.U32.AND P0, PT, RZ, UR6, PT ;  /* 0x00000006ff007c0c */ /* 0x000fc8000bf05070 */
[----:B------:R-:W-:-:S13]  /*0280*/  ISETP.NE.AND.EX P0, PT, RZ, UR7, PT, P0 ;  /* 0x00000007ff007c0c */ /* 0x000fda000bf05300 */
[----:B------:R-:W-:Y:S05]  /*0290*/  @!P0 BRA `(.L_x_3) ;  /* 0x0000000000108947 */ /* 0x000fea0003800000 */
[----:B------:R-:W2:Y:S02]  /*02a0*/  LDG.E R2, desc[UR52][R6.64] ;  /* 0x0000003406027981 */ /* 0x000ea4000c1e1900 */
[----:B--2---:R-:W-:Y:S01]  /*02b0*/  FSETP.NEU.AND P1, PT, R2, RZ, PT ;  /* 0x000000ff0200720b */ /* 0x004fe20003f2d000 */
[----:B------:R-:W-:Y:S01]  /*02c0*/  IMAD.MOV.U32 R2, RZ, RZ, 0x1 ;  /* 0x00000001ff027424 */ /* 0x000fe200078e00ff */
[----:B------:R-:W-:Y:S11]  /*02d0*/  BRA `(.L_x_2) ;  /* 0x0000000000107947 */ /* 0x000ff60003800000 */
.L_x_3:
[----:B------:R-:W-:Y:S01]  /*02e0*/  ULDC UR6, c[0x0][0x580] ;  /* 0x0001600000067ab9 */ /* 0x000fe20000000800 */
[----:B------:R-:W-:Y:S01]  /*02f0*/  IMAD.MOV.U32 R2, RZ, RZ, 0x1 ;  /* 0x00000001ff027424 */ /* 0x000fe200078e00ff */
[----:B------:R-:W-:Y:S02]  /*0300*/  FSETP.NEU.AND P1, PT, RZ, UR6, PT ;  /* 0x00000006ff007c0b */ /* 0x000fe4000bf2d000 */
[----:B------:R-:W-:-:S11]  /*0310*/  CS2R R6, SRZ ;  /* 0x0000000000067805 */ /* 0x000fd6000001ff00 */
.L_x_2:
[----:B------:R-:W-:Y:S02]  /*0320*/  ISETP.NE.U32.AND P4, PT, R6, RZ, PT ;  /* 0x000000ff0600720c */ /* 0x000fe40003f85070 */
[----:B------:R-:W-:Y:S02]  /*0330*/  ISETP.NE.AND.EX P5, PT, RZ, UR5, PT, P2 ;  /* 0x00000005ff007c0c */ /* 0x000fe4000bfa5320 */
[----:B------:R-:W-:Y:S02]  /*0340*/  ISETP.NE.AND.EX P2, PT, R7, RZ, PT, P4 ;  /* 0x000000ff0700720c */ /* 0x000fe40003f45340 */
[----:B------:R-:W-:-:S11]  /*0350*/  PLOP3.LUT P0, PT, PT, PT, PT, 0x8, 0x0 ;  /* 0x000000000000781c */ /* 0x000fd60003f0e170 */
[----:B------:R-:W-:Y:S05]  /*0360*/  @P2 BRA P5, `(.L_x_4) ;  /* 0x0000000000342947 */ /* 0x000fea0002800000 */
[----:B------:R-:W-:-:S04]  /*0370*/  ISETP.NE.U32.AND P0, PT, RZ, UR4, PT ;  /* 0x00000004ff007c0c */ /* 0x000fc8000bf05070 */
[----:B------:R-:W-:-:S13]  /*0380*/  ISETP.NE.AND.EX P0, PT, RZ, UR5, PT, P0 ;  /* 0x00000005ff007c0c */ /* 0x000fda000bf05300 */
[----:B------:R-:W-:Y:S05]  /*0390*/  @!P0 BRA `(.L_x_5) ;  /* 0x0000000000248947 */ /* 0x000fea0003800000 */
[----:B------:R-:W-:Y:S02]  /*03a0*/  PRMT R2, R2, 0x9910, RZ ;  /* 0x0000991002027816 */ /* 0x000fe400000000ff */
[----:B------:R-:W-:Y:S02]  /*03b0*/  ISETP.NE.U32.AND P0, PT, R6, RZ, PT ;  /* 0x000000ff0600720c */ /* 0x000fe40003f05070 */
[----:B------:R-:W-:Y:S02]  /*03c0*/  ISETP.NE.AND P2, PT, R2, RZ, PT ;  /* 0x000000ff0200720c */ /* 0x000fe40003f45270 */
[----:B------:R-:W-:Y:S02]  /*03d0*/  ISETP.NE.AND.EX P0, PT, R7, RZ, PT, P0 ;  /* 0x000000ff0700720c */ /* 0x000fe40003f05300 */
[----:B------:R-:W-:-:S09]  /*03e0*/  SEL R2, RZ, 0xffffffff, P1 ;  /* 0xffffffffff027807 */ /* 0x000fd20000800000 */
[----:B------:R-:W-:-:S04]  /*03f0*/  @!P2 SEL R2, RZ, 0xffffffff, P0 ;  /* 0xffffffffff02a807 */ /* 0x000fc80000000000 */
[----:B------:R-:W-:-:S04]  /*0400*/  LOP3.LUT R2, R2, 0x1, RZ, 0xc0, !PT ;  /* 0x0000000102027812 */ /* 0x000fc800078ec0ff */
[----:B------:R-:W-:Y:S01]  /*0410*/  ISETP.EQ.U32.AND P0, PT, R2, 0x1, PT ;  /* 0x000000010200780c */ /* 0x000fe20003f02070 */
[----:B------:R-:W-:-:S12]  /*0420*/  BRA `(.L_x_4) ;  /* 0x0000000000047947 */ /* 0x000fd80003800000 */
.L_x_5:
[----:B------:R-:W-:-:S13]  /*0430*/  PLOP3.LUT P0, PT, P1, PT, PT, 0x8, 0x0 ;  /* 0x000000000000781c */ /* 0x000fda0000f0e170 */
.L_x_4:
[----:B------:R-:W1:Y:S02]  /*0440*/  SHFL.IDX PT, R2, R11, RZ, 0x1f ;  /* 0x00001fff0b027589 */ /* 0x000e6400000e0000 */
[----:B-1----:R-:W-:-:S13]  /*0450*/  ISETP.NE.AND P1, PT, R2, RZ, PT ;  /* 0x000000ff0200720c */ /* 0x002fda0003f25270 */
[----:B------:R-:W-:Y:S05]  /*0460*/  @P1 BRA `(.L_x_6) ;  /* 0x0000000000681947 */ /* 0x000fea0003800000 */
[----:B------:R-:W1:Y:S01]  /*0470*/  S2UR UR8, SR_CgaCtaId ;  /* 0x00000000000879c3 */ /* 0x000e620000008800 */
[----:B------:R-:W-:Y:S01]  /*0480*/  UMOV UR4, 0x400 ;  /* 0x0000040000047882 */ /* 0x000fe20000000000 */
[----:B------:R-:W-:Y:S01]  /*0490*/  UMOV UR5, 0x1 ;  /* 0x0000000100057882 */ /* 0x000fe20000000000 */
[----:B------:R-:W-:Y:S01]  /*04a0*/  UMOV UR6, 0x100 ;  /* 0x0000010000067882 */ /* 0x000fe20000000000 */
[----:B------:R-:W-:Y:S01]  /*04b0*/  ELECT P1, URZ, PT ;  /* 0x00000000003f782f */ /* 0x000fe20003820000 */
[----:B------:R-:W-:-:S04]  /*04c0*/  UIADD3 UR6, -UR6, 0x100000, URZ ;  /* 0x0010000006067890 */ /* 0x000fc8000fffe13f */
[----:B------:R-:W-:Y:S02]  /*04d0*/  USHF.L.U32 UR7, UR6, 0xb, URZ ;  /* 0x0000000b06077899 */ /* 0x000fe4000800063f */
[----:B------:R-:W-:Y:S02]  /*04e0*/  USHF.L.U32 UR6, UR6, 0x1, URZ ;  /* 0x0000000106067899 */ /* 0x000fe4000800063f */
[----:B-1----:R-:W-:Y:S02]  /*04f0*/  ULEA UR8, UR8, UR4, 0x18 ;  /* 0x0000000408087291 */ /* 0x002fe4000f8ec03f */
[----:B------:R-:W-:-:S04]  /*0500*/  UIADD3 UR4, -UR5, 0x100000, URZ ;  /* 0x0010000005047890 */ /* 0x000fc8000fffe13f */
[----:B------:R-:W-:Y:S02]  /*0510*/  USHF.L.U32 UR5, UR4, 0xb, URZ ;  /* 0x0000000b04057899 */ /* 0x000fe4000800063f */
[----:B------:R-:W-:Y:S01]  /*0520*/  USHF.L.U32 UR4, UR4, 0x1, URZ ;  /* 0x0000000104047899 */ /* 0x000fe2000800063f */
[----:B------:R-:W1:Y:S11]  /*0530*/  FENCE.VIEW.ASYNC.S ;  /* 0x00000000000073c6 */ /* 0x000e760000000000 */
[----:B-1----:R1:W2:Y:S01]  /*0540*/  SYNCS.EXCH.64 URZ, [UR8], UR4 ;  /* 0x00000004083f75b2 */ /* 0x0022a20008000100 */
[----:B------:R1:W3:Y:S01]  /*0550*/  SYNCS.EXCH.64 URZ, [UR8+0x30], UR6 ;  /* 0x00003006083f75b2 */ /* 0x0002e20008000100 */
[----:B------:R1:W4:Y:S01]  /*0560*/  SYNCS.EXCH.64 URZ, [UR8+0x8], UR4 ;  /* 0x00000804083f75b2 */ /* 0x0003220008000100 */
[----:B------:R1:W1:Y:S01]  /*0570*/  SYNCS.EXCH.64 URZ, [UR8+0x38], UR6 ;  /* 0x00003806083f75b2 */ /* 0x0002620008000100 */
        /* <DEDUP_REMOVED lines=8> */
[----:B------:R-:W-:Y:S01]  /*0600*/  NOP ;  /* 0x0000000000007918 */ /* 0x000fe20000000000 */
.L_x_6:
[----:B------:R-:W5:Y:S01]  /*0610*/  SHFL.IDX PT, R6, R11, RZ, 0x1f ;  /* 0x00001fff0b067589 */ /* 0x000f6200000e0000 */
[----:B------:R-:W1:Y:S01]  /*0620*/  LDC R2, c[0x0][0x904] ;  /* 0x00024100ff027b82 */ /* 0x000e620000000800 */
[----:B------:R-:W-:Y:S01]  /*0630*/  NOP ;  /* 0x0000000000007918 */ /* 0x000fe20000000000 */
[----:B-----5:R-:W-:-:S13]  /*0640*/  ISETP.NE.AND P1, PT, R6, RZ, PT ;  /* 0x000000ff0600720c */ /* 0x020fda0003f25270 */
[----:B------:R-:W-:Y:S05]  /*0650*/  @P1 BRA `(.L_x_7) ;  /* 0x0000000000581947 */ /* 0x000fea0003800000 */
[----:B-1----:R-:W1:Y:S01]  /*0660*/  S2UR UR5, SR_CgaCtaId ;  /* 0x00000000000579c3 */ /* 0x002e620000008800 */
[----:B------:R-:W-:Y:S01]  /*0670*/  UMOV UR4, 0x400 ;  /* 0x0000040000047882 */ /* 0x000fe20000000000 */
[----:B------:R-:W-:Y:S01]  /*0680*/  UMOV UR6, 0x20 ;  /* 0x0000002000067882 */ /* 0x000fe20000000000 */
[----:B------:R-:W-:Y:S01]  /*0690*/  UMOV UR7, 0x100 ;  /* 0x0000010000077882 */ /* 0x000fe20000000000 */
[----:B------:R-:W-:Y:S01]  /*06a0*/  ELECT P1, URZ, PT ;  /* 0x00000000003f782f */ /* 0x000fe20003820000 */
[----:B-1----:R-:W-:Y:S02]  /*06b0*/  ULEA UR8, UR5, UR4, 0x18 ;  /* 0x0000000405087291 */ /* 0x002fe4000f8ec03f */
[----:B------:R-:W-:-:S04]  /*06c0*/  UIADD3 UR4, -UR6, 0x100000, URZ ;  /* 0x0010000006047890 */ /* 0x000fc8000fffe13f */
[----:B------:R-:W-:Y:S02]  /*06d0*/  USHF.L.U32 UR5, UR4, 0xb, URZ ;  /* 0x0000000b04057899 */ /* 0x000fe4000800063f */
[----:B------:R-:W-:Y:S02]  /*06e0*/  USHF.L.U32 UR4, UR4, 0x1, URZ ;  /* 0x0000000104047899 */ /* 0x000fe4000800063f */
[----:B------:R-:W-:-:S04]  /*06f0*/  UIADD3 UR6, -UR7, 0x100000, URZ ;  /* 0x0010000007067890 */ /* 0x000fc8000fffe13f */
[----:B------:R-:W-:Y:S02]  /*0700*/  USHF.L.U32 UR7, UR6, 0xb, URZ ;  /* 0x0000000b06077899 */ /* 0x000fe4000800063f */
[----:B------:R-:W-:Y:S01]  /*0710*/  USHF.L.U32 UR6, UR6, 0x1, URZ ;  /* 0x0000000106067899 */ /* 0x000fe2000800063f */
[----:B------:R-:W1:Y:S03]  /*0720*/  FENCE.VIEW.ASYNC.S ;  /* 0x00000000000073c6 */ /* 0x000e660000000000 */
[----:B-1----:R1:W1:Y:S08]  /*0730*/  SYNCS.EXCH.64 URZ, [UR8+0x60], UR4 ;  /* 0x00006004083f75b2 */ /* 0x0022700008000100 */
        /* <DEDUP_REMOVED lines=8> */
.L_x_7:
[----:B------:R-:W5:Y:S01]  /*07c0*/  SHFL.IDX PT, R11, R11, RZ, 0x1f ;  /* 0x00001fff0b0b7589 */ /* 0x000f6200000e0000 */
[----:B-1----:R-:W-:Y:S02]  /*07d0*/  ISETP.NE.AND P6, PT, R2, 0x1, PT ;  /* 0x000000010200780c */ /* 0x002fe40003fc5270 */
[----:B------:R-:W-:Y:S01]  /*07e0*/  ELECT P1, URZ, PT ;  /* 0x00000000003f782f */ /* 0x000fe20003820000 */
[----:B------:R-:W1:Y:S01]  /*07f0*/  S2UR UR36, SR_CgaCtaId ;  /* 0x00000000002479c3 */ /* 0x000e620000008800 */
[----:B------:R-:W2:Y:S01]  /*0800*/  S2R R6, SR_CTAID.Y ;  /* 0x0000000000067919 */ /* 0x000ea20000002600 */
[----:B------:R-:W-:Y:S01]  /*0810*/  P2R R7, PR, RZ, 0x40 ;  /* 0x00000040ff077803 */ /* 0x000fe20000000000 */
[----:B------:R-:W-:Y:S01]  /*0820*/  UMOV UR4, 0x20 ;  /* 0x0000002000047882 */ /* 0x000fe20000000000 */
[----:B------:R-:W-:Y:S01]  /*0830*/  ISETP.NE.AND P4, PT, R0, RZ, PT ;  /* 0x000000ff0000720c */ /* 0x000fe20003f85270 */
[----:B------:R-:W3:Y:S01]  /*0840*/  S2R R8, SR_CTAID.X ;  /* 0x0000000000087919 */ /* 0x000ee20000002500 */
[----:B------:R-:W-:Y:S01]  /*0850*/  NOP ;  /* 0x0000000000007918 */ /* 0x000fe20000000000 */
[----:B------:R-:W-:Y:S03]  /*0860*/  BSSY B6, `(.L_x_8) ;  /* 0x00006df000067945 */ /* 0x000fe60003800000 */
[----:B------:R-:W3:Y:S01]  /*0870*/  @P6 LDC R17, c[0x0][0x10] ;  /* 0x00000400ff116b82 */ /* 0x000ee20000000800 */
[----:B------:R-:W-:-:S07]  /*0880*/  @P6 IMAD.MOV.U32 R9, RZ, RZ, RZ ;  /* 0x000000ffff096224 */ /* 0x000fce00078e00ff */
[----:B------:R-:W4:Y:S01]  /*0890*/  @!P6 LDC R7, c[0x0][0xc] ;  /* 0x00000300ff07eb82 */ /* 0x000f220000000800 */
[----:B-----5:R-:W-:Y:S01]  /*08a0*/  ISETP.NE.OR P2, PT, R11, RZ, !P1 ;  /* 0x000000ff0b00720c */ /* 0x020fe20004f45670 */
[----:B------:R-:W-:Y:S01]  /*08b0*/  @P6 IMAD.MOV.U32 R11, RZ, RZ, RZ ;  /* 0x000000ffff0b6224 */ /* 0x000fe200078e00ff */
[----:B------:R-:W-:-:S04]  /*08c0*/  ISETP.EQ.OR P1, PT, R0, 0x3, !P4 ;  /* 0x000000030000780c */ /* 0x000fc80006722670 */
[----:B------:R-:W-:-:S04]  /*08d0*/  ISETP.EQ.AND P1, PT, R12, RZ, P1 ;  /* 0x000000ff0c00720c */ /* 0x000fc80000f22270 */
[----:B------:R-:W-:Y:S01]  /*08e0*/  SEL R19, RZ, 0x1, !P1 ;  /* 0x00000001ff137807 */ /* 0x000fe20004800000 */
[----:B--2---:R-:W-:Y:S02]  /*08f0*/  @P6 IMAD.MOV.U32 R10, RZ, RZ, R6 ;  /* 0x000000ffff0a6224 */ /* 0x004fe400078e0006 */
[----:B------:R-:W-:Y:S01]  /*0900*/  VOTEU.ALL UP0, P2 ;  /* 0x00000000003f7886 */ /* 0x000fe20001000000 */
[----:B------:R-:W-:Y:S01]  /*0910*/  VOTEU.ALL UP1, P2 ;  /* 0x00000000003f7886 */ /* 0x000fe20001020000 */
[----:B---3--:R-:W-:-:S03]  /*0920*/  @P6 IMAD.WIDE.U32 R16, R8, R17, R10 ;  /* 0x0000001108106225 */ /* 0x008fc600078e000a */
[----:B------:R-:W-:Y:S01]  /*0930*/  @!UP0 UMOV UR6, 0x400 ;  /* 0x0000040000068882 */ /* 0x000fe20000000000 */
[----:B------:R-:W-:-:S04]  /*0940*/  @!UP0 UIADD3 UR4, -UR4, 0x100000, URZ ;  /* 0x0010000004048890 */ /* 0x000fc8000fffe13f */
[----:B------:R-:W-:Y:S02]  /*0950*/  @!UP0 USHF.L.U32 UR5, UR4, 0xb, URZ ;  /* 0x0000000b04058899 */ /* 0x000fe4000800063f */
[----:B------:R-:W-:Y:S01]  /*0960*/  @!UP0 USHF.L.U32 UR4, UR4, 0x1, URZ ;  /* 0x0000000104048899 */ /* 0x000fe2000800063f */
[----:B------:R-:W-:Y:S01]  /*0970*/  @P6 IMAD.IADD R17, R17, 0x1, R9 ;  /* 0x0000000111116824 */ /* 0x000fe200078e0209 */
[----:B-1----:R-:W-:Y:S01]  /*0980*/  @!UP0 ULEA UR8, UR36, UR6, 0x18 ;  /* 0x0000000624088291 */ /* 0x002fe2000f8ec03f */
[----:B------:R-:W-:Y:S01]  /*0990*/  @!P6 IMAD.MOV.U32 R10, RZ, RZ, R6 ;  /* 0x000000ffff0ae224 */ /* 0x000fe200078e0006 */
[----:B------:R-:W-:Y:S01]  /*09a0*/  VOTEU.ALL UP0, P2 ;  /* 0x00000000003f7886 */ /* 0x000fe20001000000 */
[C---:B------:R-:W-:Y:S01]  /*09b0*/  ISETP.NE.AND P2, PT, R12.reuse, RZ, PT ;  /* 0x000000ff0c00720c */ /* 0x040fe20003f45270 */
[----:B------:R-:W-:Y:S01]  /*09c0*/  ULDC UR6, c[0x0][0xc] ;  /* 0x0000030000067ab9 */ /* 0x000fe20000000800 */
[----:B------:R-:W-:Y:S01]  /*09d0*/  ULDC UR7, c[0x0][0x10] ;  /* 0x0000040000077ab9 */ /* 0x000fe20000000800 */
[----:B------:R-:W-:Y:S01]  /*09e0*/  VIADD R12, R12, 0xffffffff ;  /* 0xffffffff0c0c7836 */ /* 0x000fe20000000000 */
[----:B------:R-:W-:Y:S01]  /*09f0*/  ISETP.EQ.AND P5, PT, R0, 0x2, !P2 ;  /* 0x000000020000780c */ /* 0x000fe200057a2270 */
[----:B------:R-:W-:-:S03]  /*0a00*/  IMAD.MOV.U32 R9, RZ, RZ, RZ ;  /* 0x000000ffff097224 */ /* 0x000fc600078e00ff */
[----:B------:R-:W-:Y:S01]  /*0a10*/  ISETP.GE.U32.AND P1, PT, R12, 0x2, PT ;  /* 0x000000020c00780c */ /* 0x000fe20003f26070 */
[----:B------:R-:W1:Y:S02]  /*0a20*/  FENCE.VIEW.ASYNC.S ;  /* 0x00000000000073c6 */ /* 0x000e640000000000 */
[----:B-1----:R-:W1:Y:S01]  /*0a30*/  @!UP0 SYNCS.EXCH.64 URZ, [UR8+0xa0], UR4 ;  /* 0x0000a004083f85b2 */ /* 0x002e620008000100 */
[----:B----4-:R-:W-:Y:S01]  /*0a40*/  @!P6 IMAD.WIDE.U32 R6, R7, R10, R8 ;  /* 0x0000000a0706e225 */ /* 0x010fe200078e0008 */
[----:B------:R-:W-:Y:S02]  /*0a50*/  SEL R18, RZ, 0x1, !P5 ;  /* 0x00000001ff127807 */ /* 0x000fe40006800000 */
[----:B------:R-:W-:Y:S01]  /*0a60*/  SEL R19, R19, 0x2, P1 ;  /* 0x0000000213137807 */ /* 0x000fe20000800000 */
[----:B------:R-:W-:Y:S01]  /*0a70*/  @!P6 IMAD.MOV.U32 R16, RZ, RZ, R6 ;  /* 0x000000ffff10e224 */ /* 0x000fe200078e0006 */
[----:B------:R-:W-:Y:S01]  /*0a80*/  SEL R18, R18, 0x2, P1 ;  /* 0x0000000212127807 */ /* 0x000fe20000800000 */
[----:B------:R-:W-:Y:S01]  /*0a90*/  @!P6 IMAD.MOV.U32 R17, RZ, RZ, R7 ;  /* 0x000000ffff11e224 */ /* 0x000fe200078e0007 */
[----:B------:R2:W1:Y:S01]  /*0aa0*/  @!UP1 SYNCS.EXCH.64 URZ, [UR8+0xa8], UR4 ;  /* 0x0000a804083f95b2 */ /* 0x0004620008000100 */
[----:B------:R-:W-:Y:S01]  /*0ab0*/  NOP ;  /* 0x0000000000007918 */ /* 0x000fe20000000000 */
[----:B--2---:R-:W-:-:S03]  /*0ac0*/  UIMAD.WIDE.U32 UR4, UR6, UR7, URZ ;  /* 0x00000007060472a5 */ /* 0x004fc6000f8e003f */
[----:B------:R-:W-:Y:S02]  /*0ad0*/  ULDC UR6, c[0x0][0x14] ;  /* 0x0000050000067ab9 */ /* 0x000fe40000000800 */
[----:B------:R-:W-:Y:S02]  /*0ae0*/  UIMAD.WIDE.U32 UR38, UR4, UR6, URZ ;  /* 0x00000006042672a5 */ /* 0x000fe4000f8e003f */
[----:B------:R-:W-:-:S04]  /*0af0*/  UIMAD UR37, UR5, UR6, URZ ;  /* 0x00000006052572a4 */ /* 0x000fc8000f8e023f */
[----:B------:R-:W-:Y:S01]  /*0b00*/  UIADD3 UR37, UR39, UR37, URZ ;  /* 0x0000002527257290 */ /* 0x000fe2000fffe03f */
[----:B-1----:R-:W-:Y:S06]  /*0b10*/  BAR.SYNC.DEFER_BLOCKING 0x0 ;  /* 0x0000000000007b1d */ /* 0x002fec0000010000 */
[----:B------:R-:W-:Y:S05]  /*0b20*/  @!P2 BRA `(.L_x_9) ;  /* 0x000000400070a947 */ /* 0x000fea0003800000 */
[----:B------:R-:W-:-:S13]  /*0b30*/  ISETP.GT.U32.AND P0, PT, R12, 0x1, PT ;  /* 0x000000010c00780c */ /* 0x000fda0003f04070 */
[----:B------:R-:W-:Y:S05]  /*0b40*/  @P0 BRA `(.L_x_10) ;  /* 0x0000006800c00947 */ /* 0x000fea0003800000 */
[----:B------:R-:W-:Y:S01]  /*0b50*/  ULDC.64 UR4, c[0x0][0x8f8] ;  /* 0x00023e0000047ab9 */ /* 0x000fe20000000a00 */
[----:B------:R-:W-:Y:S01]  /*0b60*/  UMOV UR47, 0xffffffff ;  /* 0xffffffff002f7882 */ /* 0x000fe20000000000 */
[----:B------:R-:W-:Y:S01]  /*0b70*/  ISETP.GE.U32.AND P0, PT, R16, UR4, PT ;  /* 0x0000000410007c0c */ /* 0x000fe2000bf06070 */
[----:B------:R-:W-:Y:S01]  /*0b80*/  IMAD.MOV.U32 R22, RZ, RZ, -0x1 ;  /* 0xffffffffff167424 */ /* 0x000fe200078e00ff */
[----:B------:R-:W-:Y:S01]  /*0b90*/  PRMT R88, RZ, 0x7610, R88 ;  /* 0x00007610ff587816 */ /* 0x000fe20000000058 */
[----:B------:R-:W-:Y:S01]  /*0ba0*/  IMAD.MOV.U32 R23, RZ, RZ, -0x1 ;  /* 0xffffffffff177424 */ /* 0x000fe200078e00ff */
[----:B------:R-:W-:Y:S02]  /*0bb0*/  ISETP.GE.U32.AND.EX P0, PT, R17, UR5, PT, P0 ;  /* 0x0000000511007c0c */ /* 0x000fe4000bf06100 */
[----:B------:R-:W-:-:S11]  /*0bc0*/  PRMT R0, RZ, 0x7610, R0 ;  /* 0x00007610ff007816 */ /* 0x000fd60000000000 */
[----:B------:R-:W-:Y:S05]  /*0bd0*/  @P0 BRA `(.L_x_11) ;  /* 0x0000000400600947 */ /* 0x000fea0003800000 */
[----:B------:R-:W1:Y:S01]  /*0be0*/  LDC.64 R20, c[0x0][0x8d0] ;  /* 0x00023400ff147b82 */ /* 0x000e620000000a00 */
[----:B------:R-:W-:Y:S02]  /*0bf0*/  IMAD.MOV.U32 R4, RZ, RZ, R16 ;  /* 0x000000ffff047224 */ /* 0x000fe400078e0010 */
[----:B------:R-:W-:-:S05]  /*0c00*/  IMAD.MOV.U32 R5, RZ, RZ, R17 ;  /* 0x000000ffff057224 */ /* 0x000fca00078e0011 */
[----:B------:R-:W2:Y:S08]  /*0c10*/  LDC R0, c[0x0][0x8d8] ;  /* 0x00023600ff007b82 */ /* 0x000eb00000000800 */
[----:B------:R-:W3:Y:S01]  /*0c20*/  LDC.64 R22, c[0x0][0x8c8] ;  /* 0x00023200ff167b82 */ /* 0x000ee20000000a00 */
[----:B-1----:R-:W-:-:S04]  /*0c30*/  ISETP.NE.U32.AND P0, PT, R20, RZ, PT ;  /* 0x000000ff1400720c */ /* 0x002fc80003f05070 */
[----:B------:R-:W-:-:S13]  /*0c40*/  ISETP.NE.AND.EX P0, PT, R21, RZ, PT, P0 ;  /* 0x000000ff1500720c */ /* 0x000fda0003f05300 */
[----:B--23--:R-:W-:Y:S05]  /*0c50*/  @!P0 BRA `(.L_x_12) ;  /* 0x0000000000288947 */ /* 0x00cfea0003800000 */
[----:B------:R-:W1:Y:S02]  /*0c60*/  LDC R11, c[0x0][0x8dc] ;  /* 0x00023700ff0b7b82 */ /* 0x000e640000000800 */
[----:B-1----:R-:W-:-:S05]  /*0c70*/  IADD3 R11, P0, R16, R11, RZ ;  /* 0x0000000b100b7210 */ /* 0x002fca0007f1e0ff */
[----:B------:R-:W-:-:S04]  /*0c80*/  IMAD.X R15, RZ, RZ, R17, P0 ;  /* 0x000000ffff0f7224 */ /* 0x000fc800000e0611 */
[----:B------:R-:W-:-:S04]  /*0c90*/  IMAD.WIDE.U32 R4, R15, R20, RZ ;  /* 0x000000140f047225 */ /* 0x000fc800078e00ff */
[----:B------:R-:W-:-:S04]  /*0ca0*/  IMAD.WIDE.U32 R6, P0, R11, R21, R4 ;  /* 0x000000150b067225 */ /* 0x000fc80007800004 */
[----:B------:R-:W-:-:S04]  /*0cb0*/  IMAD.WIDE.U32 R4, R11, R20, RZ ;  /* 0x000000140b047225 */ /* 0x000fc800078e00ff */
[----:B------:R-:W-:Y:S01]  /*0cc0*/  IMAD.X R13, RZ, RZ, RZ, P0 ;  /* 0x000000ffff0d7224 */ /* 0x000fe200000e06ff */
[----:B------:R-:W-:Y:S01]  /*0cd0*/  IADD3 RZ, P0, R5, R6, RZ ;  /* 0x0000000605ff7210 */ /* 0x000fe20007f1e0ff */
[----:B------:R-:W-:-:S04]  /*0ce0*/  IMAD.MOV.U32 R12, RZ, RZ, R7 ;  /* 0x000000ffff0c7224 */ /* 0x000fc800078e0007 */
[----:B------:R-:W-:-:S08]  /*0cf0*/  IMAD.WIDE.U32.X R4, R15, R21, R12, P0 ;  /* 0x000000150f047225 */ /* 0x000fd000000e040c */
.L_x_12:
[-CC-:B------:R-:W-:Y:S01]  /*0d00*/  SHF.R.U64 R28, R4, R0.reuse, R5.reuse ;  /* 0x00000000041c7219 */ /* 0x180fe20000001205 */
[----:B------:R-:W1:Y:S01]  /*0d10*/  LDC.64 R24, c[0x0][0x8e8] ;  /* 0x00023a00ff187b82 */ /* 0x000e620000000a00 */
[----:B------:R-:W-:Y:S01]  /*0d20*/  SHF.R.U32.HI R4, RZ, R0, R5 ;  /* 0x00000000ff047219 */ /* 0x000fe20000011605 */
[----:B------:R-:W-:Y:S01]  /*0d30*/  ULDC UR4, c[0x0][0x150] ;  /* 0x0000540000047ab9 */ /* 0x000fe20000000800 */
[----:B------:R-:W-:Y:S02]  /*0d40*/  I2FP.F32.U32 R0, R8 ;  /* 0x0000000800007245 */ /* 0x000fe40000201000 */
[----:B------:R-:W-:-:S03]  /*0d50*/  IADD3 R9, P0, RZ, -R28, RZ ;  /* 0x8000001cff097210 */ /* 0x000fc60007f1e0ff */
[----:B------:R-:W2:Y:S01]  /*0d60*/  LDC R12, c[0x0][0x8c0] ;  /* 0x00023000ff0c7b82 */ /* 0x000ea20000000800 */
[----:B------:R-:W-:Y:S01]  /*0d70*/  FMUL R0, R0, UR4 ;  /* 0x0000000400007c20 */ /* 0x000fe20008400000 */
[----:B------:R-:W-:Y:S01]  /*0d80*/  IMAD.X R11, RZ, RZ, ~R4, P0 ;  /* 0x000000ffff0b7224 */ /* 0x000fe200000e0e04 */
[----:B------:R-:W-:Y:S01]  /*0d90*/  ULDC UR4, c[0x0][0x154] ;  /* 0x0000550000047ab9 */ /* 0x000fe20000000800 */
[----:B------:R-:W-:-:S03]  /*0da0*/  IMAD.WIDE.U32 R4, R9, R22, R16 ;  /* 0x0000001609047225 */ /* 0x000fc600078e0010 */
[----:B------:R-:W3:Y:S01]  /*0db0*/  F2I.U32.TRUNC.NTZ R0, R0 ;  /* 0x0000000000007305 */ /* 0x000ee2000020f000 */
[----:B------:R-:W4:Y:S01]  /*0dc0*/  LDC R7, c[0x0][0x144] ;  /* 0x00005100ff077b82 */ /* 0x000f220000000800 */
[----:B------:R-:W-:-:S04]  /*0dd0*/  IMAD R6, R11, R22, RZ ;  /* 0x000000160b067224 */ /* 0x000fc800078e02ff */
[----:B------:R-:W-:-:S03]  /*0de0*/  IMAD R9, R9, R23, R6 ;  /* 0x0000001709097224 */ /* 0x000fc600078e0206 */
[----:B------:R-:W5:Y:S01]  /*0df0*/  LDC R20, c[0x0][0x8b0] ;  /* 0x00022c00ff147b82 */ /* 0x000f620000000800 */
[----:B------:R-:W-:Y:S01]  /*0e00*/  IMAD.IADD R9, R5, 0x1, R9 ;  /* 0x0000000105097824 */ /* 0x000fe200078e0209 */
[----:B-1----:R-:W-:Y:S01]  /*0e10*/  ISETP.NE.U32.AND P0, PT, R24, RZ, PT ;  /* 0x000000ff1800720c */ /* 0x002fe20003f05070 */
[----:B---3--:R-:W-:-:S03]  /*0e20*/  IMAD.MOV R5, RZ, RZ, -R0 ;  /* 0x000000ffff057224 */ /* 0x008fc600078e0a00 */
[----:B------:R-:W-:Y:S02]  /*0e30*/  ISETP.NE.AND.EX P0, PT, R25, RZ, PT, P0 ;  /* 0x000000ff1900720c */ /* 0x000fe40003f05300 */
[----:B------:R-:W1:Y:S01]  /*0e40*/  LDC R11, c[0x0][0x900] ;  /* 0x00024000ff0b7b82 */ /* 0x000e620000000800 */
[--C-:B--2---:R-:W-:Y:S02]  /*0e50*/  SHF.R.U64 R14, R4, R12, R9.reuse ;  /* 0x0000000c040e7219 */ /* 0x104fe40000001209 */
[----:B------:R-:W-:Y:S02]  /*0e60*/  I2FP.F32.U32 R4, R10 ;  /* 0x0000000a00047245 */ /* 0x000fe40000201000 */
[----:B------:R-:W-:-:S03]  /*0e70*/  SHF.R.U32.HI R9, RZ, R12, R9 ;  /* 0x0000000cff097219 */ /* 0x000fc60000011609 */
[----:B------:R-:W2:Y:S01]  /*0e80*/  LDC R15, c[0x0][0x148] ;  /* 0x00005200ff0f7b82 */ /* 0x000ea20000000800 */
[----:B----4-:R-:W-:Y:S02]  /*0e90*/  IMAD R0, R7, R5, R8 ;  /* 0x0000000507007224 */ /* 0x010fe400078e0208 */
[----:B------:R-:W-:Y:S01]  /*0ea0*/  FMUL R5, R4, UR4 ;  /* 0x0000000404057c20 */ /* 0x000fe20008400000 */
[----:B------:R-:W-:Y:S02]  /*0eb0*/  IMAD.MOV.U32 R4, RZ, RZ, -0x1 ;  /* 0xffffffffff047424 */ /* 0x000fe400078e00ff */
[----:B------:R-:W-:Y:S01]  /*0ec0*/  IMAD.MOV.U32 R8, RZ, RZ, 0x1 ;  /* 0x00000001ff087424 */ /* 0x000fe200078e00ff */
[----:B------:R3:W4:Y:S01]  /*0ed0*/  F2I.U32.TRUNC.NTZ R13, R5 ;  /* 0x00000005000d7305 */ /* 0x000722000020f000 */
[----:B------:R-:W2:Y:S01]  /*0ee0*/  LDC R23, c[0x0][0x8a8] ;  /* 0x00022a00ff177b82 */ /* 0x000ea20000000800 */
[-CC-:B-----5:R-:W-:Y:S02]  /*0ef0*/  SHF.R.U64 R29, R14, R20.reuse, R9.reuse ;  /* 0x000000140e1d7219 */ /* 0x1a0fe40000001209 */
[----:B------:R-:W-:-:S05]  /*0f00*/  SHF.R.U32.HI R6, RZ, R20, R9 ;  /* 0x00000014ff067219 */ /* 0x000fca0000011609 */
[----:B------:R-:W2:Y:S01]  /*0f10*/  LDC R22, c[0x0][0x8f0] ;  /* 0x00023c00ff167b82 */ /* 0x000ea20000000800 */
[-CC-:B-1----:R-:W-:Y:S02]  /*0f20*/  SHF.R.U64 R20, R29, R11.reuse, R6.reuse ;  /* 0x0000000b1d147219 */ /* 0x182fe40000001206 */
[-C--:B------:R-:W-:Y:S02]  /*0f30*/  SHF.L.U32 R4, R4, R11.reuse, RZ ;  /* 0x0000000b04047219 */ /* 0x080fe400000006ff */
[-C--:B------:R-:W-:Y:S02]  /*0f40*/  SHF.R.U32.HI R6, RZ, R11.reuse, R6 ;  /* 0x0000000bff067219 */ /* 0x080fe40000011606 */
[----:B------:R-:W-:Y:S01]  /*0f50*/  LOP3.LUT R12, RZ, R4, RZ, 0x33, !PT ;  /* 0x00000004ff0c7212 */ /* 0x000fe200078e33ff */
[----:B------:R-:W1:Y:S01]  /*0f60*/  LDC R27, c[0x0][0x8e0] ;  /* 0x00023800ff1b7b82 */ /* 0x000e620000000800 */
[----:B------:R-:W-:Y:S01]  /*0f70*/  SHF.L.U32 R11, R8, R11, RZ ;  /* 0x0000000b080b7219 */ /* 0x000fe200000006ff */
[----:B------:R-:W-:-:S02]  /*0f80*/  IMAD.MOV.U32 R4, RZ, RZ, R20 ;  /* 0x000000ffff047224 */ /* 0x000fc400078e0014 */
[----:B---3--:R-:W-:-:S04]  /*0f90*/  IMAD.MOV.U32 R5, RZ, RZ, R6 ;  /* 0x000000ffff057224 */ /* 0x008fc800078e0006 */
[----:B------:R-:W3:Y:S01]  /*0fa0*/  LDC R26, c[0x0][0x8b8] ;  /* 0x00022e00ff1a7b82 */ /* 0x000ee20000000800 */
[----:B----4-:R-:W-:Y:S05]  /*0fb0*/  @!P0 BRA `(.L_x_13) ;  /* 0x0000000000288947 */ /* 0x010fea0003800000 */
[----:B------:R-:W4:Y:S02]  /*0fc0*/  LDC R9, c[0x0][0x8f4] ;  /* 0x00023d00ff097b82 */ /* 0x000f240000000800 */
[----:B----4-:R-:W-:-:S05]  /*0fd0*/  IADD3 R9, P0, R20, R9, RZ ;  /* 0x0000000914097210 */ /* 0x010fca0007f1e0ff */
        /* <DEDUP_REMOVED lines=8> */
.L_x_13:
[----:B--2---:R-:W-:Y:S01]  /*1060*/  SHF.R.U64 R4, R4, R22, R5 ;  /* 0x0000001604047219 */ /* 0x004fe20000001205 */
[----:B------:R-:W-:Y:S01]  /*1070*/  VIADD R5, R23, 0xffffffff ;  /* 0xffffffff17057836 */ /* 0x000fe20000000000 */
[----:B------:R-:W-:Y:S01]  /*1080*/  LOP3.LUT R12, R29, R12, RZ, 0xc0, !PT ;  /* 0x0000000c1d0c7212 */ /* 0x000fe200078ec0ff */
[----:B------:R-:W-:Y:S01]  /*1090*/  IMAD.MOV R13, RZ, RZ, -R13 ;  /* 0x000000ffff0d7224 */ /* 0x000fe200078e0a0d */
[----:B------:R-:W-:Y:S01]  /*10a0*/  R2UR UR47, R28 ;  /* 0x000000001c2f72ca */ /* 0x000fe200000e0000 */
[----:B------:R-:W-:Y:S01]  /*10b0*/  IMAD.MOV R6, RZ, RZ, -R4 ;  /* 0x000000ffff067224 */ /* 0x000fe200078e0a04 */
[----:B------:R-:W-:Y:S01]  /*10c0*/  LOP3.LUT R5, R14, R5, RZ, 0xc0, !PT ;  /* 0x000000050e057212 */ /* 0x000fe200078ec0ff */
[----:B------:R-:W-:Y:S02]  /*10d0*/  IMAD R11, R11, R4, R12 ;  /* 0x000000040b0b7224 */ /* 0x000fe400078e020c */
[----:B------:R-:W-:Y:S02]  /*10e0*/  @P6 IMAD R0, R15, R13, R10 ;  /* 0x0000000d0f006224 */ /* 0x000fe400078e020a */
[----:B-1----:R-:W-:-:S02]  /*10f0*/  IMAD R4, R6, R27, R20 ;  /* 0x0000001b06047224 */ /* 0x002fc400078e0214 */
[----:B---3--:R-:W-:Y:S02]  /*1100*/  IMAD R0, R11, R26, R0 ;  /* 0x0000001a0b007224 */ /* 0x008fe400078e0200 */
[----:B------:R-:W-:Y:S02]  /*1110*/  IMAD R5, R4, R23, R5 ;  /* 0x0000001704057224 */ /* 0x000fe400078e0205 */
[----:B------:R-:W-:-:S03]  /*1120*/  IMAD.MOV.U32 R4, RZ, RZ, 0x1 ;  /* 0x00000001ff047424 */ /* 0x000fc600078e00ff */
[----:B------:R-:W-:Y:S02]  /*1130*/  SEL R23, R5, R0, !P6 ;  /* 0x0000000005177207 */ /* 0x000fe40007000000 */
[----:B------:R-:W-:Y:S02]  /*1140*/  SEL R22, R0, R5, !P6 ;  /* 0x0000000500167207 */ /* 0x000fe40007000000 */
[----:B------:R-:W-:-:S07]  /*1150*/  PRMT R0, R4, 0x7610, R0 ;  /* 0x0000761004007816 */ /* 0x000fce0000000000 */
.L_x_11:
[----:B------:R-:W-:-:S08]  /*1160*/  NOP ;  /* 0x0000000000007918 */ /* 0x000fd00000000000 */
[----:B------:R-:W1:Y:S02]  /*1170*/  USETMAXREG.TRY_ALLOC.CTAPOOL UP0, 0xe8 ;  /* 0x000000e8000079c8 */ /* 0x000e640008000600 */
[----:B-1----:R-:W-:-:S13]  /*1180*/  PLOP3.LUT P0, PT, PT, PT, UP0, 0x80, 0x0 ;  /* 0x000000000000781c */ /* 0x002fda0003f0f008 */
[----:B------:R-:W-:Y:S05]  /*1190*/  @!P0 BRA `(.L_x_11) ;  /* 0xfffffffc00f08947 */ /* 0x000fea000383ffff */
[----:B------:R-:W-:Y:S02]  /*11a0*/  ULDC.64 UR4, c[0x0][0x590] ;  /* 0x0001640000047ab9 */ /* 0x000fe40000000a00 */
[----:B------:R-:W-:Y:S02]  /*11b0*/  IMAD.U32 R103, RZ, RZ, UR4 ;  /* 0x00000004ff677e24 */ /* 0x000fe4000f8e00ff */
[----:B------:R-:W-:-:S03]  /*11c0*/  IMAD.U32 R105, RZ, RZ, UR5 ;  /* 0x00000005ff697e24 */ /* 0x000fc6000f8e00ff */
[----:B------:R-:W-:-:S04]  /*11d0*/  ISETP.NE.U32.AND P1, PT, R103, RZ, PT ;  /* 0x000000ff6700720c */ /* 0x000fc80003f25070 */
[----:B------:R-:W-:-:S13]  /*11e0*/  ISETP.NE.AND.EX P0, PT, R105, RZ, PT, P1 ;  /* 0x000000ff6900720c */ /* 0x000fda0003f05310 */
[----:B------:R-:W-:Y:S05]  /*11f0*/  @P0 BRA `(.L_x_14) ;  /* 0x00000000002c0947 */ /* 0x000fea0003800000 */
[----:B------:R-:W-:Y:S02]  /*1200*/  ULDC.64 UR4, c[0x0][0x588] ;  /* 0x0001620000047ab9 */ /* 0x000fe40000000a00 */
[----:B------:R-:W-:-:S04]  /*1210*/  ISETP.NE.U32.AND P0, PT, RZ, UR4, PT ;  /* 0x00000004ff007c0c */ /* 0x000fc8000bf05070 */
[----:B------:R-:W-:-:S13]  /*1220*/  ISETP.NE.AND.EX P0, PT, RZ, UR5, PT, P0 ;  /* 0x00000005ff007c0c */ /* 0x000fda000bf05300 */
[----:B------:R-:W-:Y:S05]  /*1230*/  @!P0 BRA `(.L_x_15) ;  /* 0x0000000000108947 */ /* 0x000fea0003800000 */
[----:B------:R-:W1:Y:S02]  /*1240*/  LDC.64 R4, c[0x0][0x588] ;  /* 0x00016200ff047b82 */ /* 0x000e640000000a00 */
[----:B-1----:R1:W5:Y:S01]  /*1250*/  LDG.E R89, desc[UR52][R4.64] ;  /* 0x0000003404597981 */ /* 0x002362000c1e1900 */
[----:B------:R-:W-:Y:S01]  /*1260*/  IMAD.MOV.U32 R88, RZ, RZ, 0x1 ;  /* 0x00000001ff587424 */ /* 0x000fe200078e00ff */
[----:B------:R-:W-:Y:S06]  /*1270*/  BRA `(.L_x_14) ;  /* 0x00000000000c7947 */ /* 0x000fec0003800000 */
.L_x_15:
[----:B------:R-:W-:Y:S01]  /*1280*/  ULDC UR4, c[0x0][0x580] ;  /* 0x0001600000047ab9 */ /* 0x000fe20000000800 */
[----:B------:R-:W-:Y:S02]  /*1290*/  IMAD.MOV.U32 R88, RZ, RZ, 0x1 ;  /* 0x00000001ff587424 */ /* 0x000fe400078e00ff */
[----:B------:R-:W-:-:S07]  /*12a0*/  IMAD.U32 R89, RZ, RZ, UR4 ;  /* 0x00000004ff597e24 */ /* 0x000fce000f8e00ff */
.L_x_14:
[----:B------:R-:W-:Y:S02]  /*12b0*/  ULDC.64 UR4, c[0x0][0x5b0] ;  /* 0x00016c0000047ab9 */ /* 0x000fe40000000a00 */
[----:B------:R-:W-:-:S04]  /*12c0*/  ISETP.NE.U32.AND P0, PT, RZ, UR4, PT ;  /* 0x00000004ff007c0c */ /* 0x000fc8000bf05070 */
[----:B------:R-:W-:-:S13]  /*12d0*/  ISETP.NE.AND.EX P0, PT, RZ, UR5, PT, P0 ;  /* 0x00000005ff007c0c */ /* 0x000fda000bf05300 */
[----:B------:R-:W-:Y:S05]  /*12e0*/  @P0 BRA `(.L_x_16) ;  /* 0x0000000000240947 */ /* 0x000fea0003800000 */
[----:B------:R-:W-:Y:S02]  /*12f0*/  ULDC.64 UR4, c[0x0][0x5a8] ;  /* 0x00016a0000047ab9 */ /* 0x000fe40000000a00 */
[----:B------:R-:W-:-:S04]  /*1300*/  ISETP.NE.U32.AND P0, PT, RZ, UR4, PT ;  /* 0x00000004ff007c0c */ /* 0x000fc8000bf05070 */
[----:B------:R-:W-:-:S13]  /*1310*/  ISETP.NE.AND.EX P0, PT, RZ, UR5, PT, P0 ;  /* 0x00000005ff007c0c */ /* 0x000fda000bf05300 */
[----:B------:R-:W-:Y:S05]  /*1320*/  @!P0 BRA `(.L_x_17) ;  /* 0x00000000000c8947 */ /* 0x000fea0003800000 */
[----:B------:R-:W2:Y:S02]  /*1330*/  LDC.64 R90, c[0x0][0x5a8] ;  /* 0x00016a00ff5a7b82 */ /* 0x000ea40000000a00 */
[----:B--2---:R2:W5:Y:S01]  /*1340*/  LDG.E R90, desc[UR52][R90.64] ;  /* 0x000000345a5a7981 */ /* 0x004562000c1e1900 */
[----:B------:R-:W-:Y:S05]  /*1350*/  BRA `(.L_x_16) ;  /* 0x0000000000087947 */ /* 0x000fea0003800000 */
.L_x_17:
[----:B------:R-:W-:Y:S02]  /*1360*/  ULDC UR4, c[0x0][0x5a0] ;  /* 0x0001680000047ab9 */ /* 0x000fe40000000800 */
[----:B------:R-:W-:-:S07]  /*1370*/  IMAD.U32 R90, RZ, RZ, UR4 ;  /* 0x00000004ff5a7e24 */ /* 0x000fce000f8e00ff */
.L_x_16:
[----:B------:R-:W-:Y:S01]  /*1380*/  LOP3.LUT P2, RZ, R0, 0xff, RZ, 0xc0, !PT ;  /* 0x000000ff00ff7812 */ /* 0x000fe2000784c0ff */
[----:B------:R-:W-:Y:S01]  /*1390*/  UMOV UR40, URZ ;  /* 0x0000003f00287c82 */ /* 0x000fe20008000000 */
[----:B------:R-:W-:-:S11]  /*13a0*/  PLOP3.LUT P0, PT, PT, PT, PT, 0x80, 0x0 ;  /* 0x000000000000781c */ /* 0x000fd60003f0f070 */
[----:B------:R-:W-:Y:S05]  /*13b0*/  @!P2 BRA `(.L_x_18) ;  /* 0x0000003400b4a947 */ /* 0x000fea0003800000 */
[----:B--2---:R-:W2:Y:S01]  /*13c0*/  LDC R91, c[0x0][0x900] ;  /* 0x00024000ff5b7b82 */ /* 0x004ea20000000800 */
[C---:B------:R-:W-:Y:S01]  /*13d0*/  IMAD.SHL.U32 R6, R3.reuse, 0x10, RZ ;  /* 0x0000001003067824 */ /* 0x040fe200078e00ff */
[----:B------:R-:W-:Y:S01]  /*13e0*/  ULDC UR4, c[0x0][0x28c] ;  /* 0x0000a30000047ab9 */ /* 0x000fe20000000800 */
[----:B------:R-:W-:Y:S01]  /*13f0*/  IMAD.SHL.U32 R0, R3, 0x20, RZ ;  /* 0x0000002003007824 */ /* 0x000fe200078e00ff */
[----:B------:R-:W-:Y:S01]  /*1400*/  UIADD3 UR4, UR4, 0x3f, URZ ;  /* 0x0000003f04047890 */ /* 0x000fe2000fffe03f */
[----:B-1----:R-:W-:Y:S01]  /*1410*/  SHF.R.U32.HI R5, RZ, 0x1, R3 ;  /* 0x00000001ff057819 */ /* 0x002fe20000011603 */
[----:B------:R-:W-:Y:S01]  /*1420*/  IMAD.MOV.U32 R95, RZ, RZ, 0x10 ;  /* 0x00000010ff5f7424 */ /* 0x000fe200078e00ff */
[----:B------:R-:W-:Y:S01]  /*1430*/  LOP3.LUT R7, R6, 0xe00, RZ, 0xc0, !PT ;  /* 0x00000e0006077812 */ /* 0x000fe200078ec0ff */
[----:B------:R-:W-:Y:S01]  /*1440*/  USHF.R.S32.HI UR5, URZ, 0x1f, UR4 ;  /* 0x0000001f3f057899 */ /* 0x000fe20008011404 */
[----:B------:R-:W-:Y:S01]  /*1450*/  LOP3.LUT R4, R0, 0xc0, RZ, 0xc0, !PT ;  /* 0x000000c000047812 */ /* 0x000fe200078ec0ff */
[----:B------:R-:W-:Y:S01]  /*1460*/  IMAD.MOV.U32 R93, RZ, RZ, 0x1 ;  /* 0x00000001ff5d7424 */ /* 0x000fe200078e00ff */
[--C-:B------:R-:W-:Y:S01]  /*1470*/  LOP3.LUT R7, R7, 0x20, R0.reuse, 0xf8, !PT ;  /* 0x0000002007077812 */ /* 0x100fe200078ef800 */
[----:B------:R-:W-:Y:S01]  /*1480*/  ULEA.HI UR5, UR5, UR4, URZ, 0x6 ;  /* 0x0000000405057291 */ /* 0x000fe2000f8f303f */
[----:B------:R-:W-:Y:S01]  /*1490*/  LOP3.LUT R4, R4, 0x8, R5, 0xf8, !PT ;  /* 0x0000000804047812 */ /* 0x000fe200078ef805 */
[----:B------:R-:W-:Y:S01]  /*14a0*/  IMAD.SHL.U32 R5, R3, 0x4, RZ ;  /* 0x0000000403057824 */ /* 0x000fe200078e00ff */
[----:B------:R-:W-:Y:S01]  /*14b0*/  LOP3.LUT R7, R7, 0x100, R0, 0xf8, !PT ;  /* 0x0000010007077812 */ /* 0x000fe200078ef800 */
[----:B------:R-:W-:Y:S01]  /*14c0*/  IMAD.MOV.U32 R0, RZ, RZ, -0x1 ;  /* 0xffffffffff007424 */ /* 0x000fe200078e00ff */
[----:B------:R-:W-:Y:S01]  /*14d0*/  USHF.R.S32.HI UR48, URZ, 0x6, UR5 ;  /* 0x000000063f307899 */ /* 0x000fe20008011405 */
[C---:B------:R-:W-:Y:S01]  /*14e0*/  LOP3.LUT P0, RZ, R3.reuse, 0x4, RZ, 0xc0, !PT ;  /* 0x0000000403ff7812 */ /* 0x040fe2000780c0ff */
[----:B------:R-:W-:Y:S01]  /*14f0*/  ULDC.64 UR54, c[0x0][0x198] ;  /* 0x0000660000367ab9 */ /* 0x000fe20000000a00 */
[----:B------:R-:W-:Y:S01]  /*1500*/  LOP3.LUT R3, R3, 0xff, RZ, 0xc0, !PT ;  /* 0x000000ff03037812 */ /* 0x000fe200078ec0ff */
[----:B------:R-:W-:Y:S01]  /*1510*/  UISETP.LT.AND UP0, UPT, UR48, 0x1, UPT ;  /* 0x000000013000788c */ /* 0x000fe2000bf01270 */
[----:B------:R-:W-:Y:S01]  /*1520*/  LOP3.LUT R4, R4, 0x18, R5, 0x78, !PT ;  /* 0x0000001804047812 */ /* 0x000fe200078e7805 */
[----:B------:R-:W-:Y:S01]  /*1530*/  UMOV UR41, URZ ;  /* 0x0000003f00297c82 */ /* 0x000fe20008000000 */
[----:B------:R-:W-:Y:S01]  /*1540*/  MOV R6, 0x1 ;  /* 0x0000000100067802 */ /* 0x000fe20000000f00 */
[----:B------:R-:W-:Y:S01]  /*1550*/  USEL UR49, UR48, 0x1, UP0 ;  /* 0x0000000130317887 */ /* 0x000fe20008000000 */
[-C--:B--2---:R-:W-:Y:S01]  /*1560*/  SHF.L.U32 R0, R0, R91.reuse, RZ ;  /* 0x0000005b00007219 */ /* 0x084fe200000006ff */
[----:B------:R-:W-:Y:S01]  /*1570*/  VIADD R94, R3, 0x1f ;  /* 0x0000001f035e7836 */ /* 0x000fe20000000000 */
[----:B------:R-:W-:Y:S01]  /*1580*/  LOP3.LUT R92, R7, R4, RZ, 0xfc, !PT ;  /* 0x00000004075c7212 */ /* 0x000fe200078efcff */
[----:B------:R-:W-:Y:S01]  /*1590*/  UMOV UR42, URZ ;  /* 0x0000003f002a7c82 */ /* 0x000fe20008000000 */
[----:B------:R-:W-:Y:S01]  /*15a0*/  SHF.L.U32 R91, R6, R91, RZ ;  /* 0x0000005b065b7219 */ /* 0x000fe200000006ff */
[----:B------:R-:W-:Y:S01]  /*15b0*/  UIADD3 UR49, UR48, -UR49, URZ ;  /* 0x8000003130317290 */ /* 0x000fe2000fffe03f */
[----:B------:R-:W-:Y:S01]  /*15c0*/  LOP3.LUT R97, R19, 0x1, RZ, 0xfc, !PT ;  /* 0x0000000113617812 */ /* 0x000fe200078efcff */
[----:B------:R-:W-:Y:S01]  /*15d0*/  UMOV UR43, URZ ;  /* 0x0000003f002b7c82 */ /* 0x000fe20008000000 */
[----:B------:R-:W-:Y:S01]  /*15e0*/  LOP3.LUT R99, R18, 0x1, RZ, 0xfc, !PT ;  /* 0x0000000112637812 */ /* 0x000fe200078efcff */
[----:B------:R-:W-:Y:S01]  /*15f0*/  UMOV UR40, URZ ;  /* 0x0000003f00287c82 */ /* 0x000fe20008000000 */
[----:B------:R-:W-:-:S02]  /*1600*/  SHF.R.U32.HI R101, RZ, 0x7, R3 ;  /* 0x00000007ff657819 */ /* 0x000fc40000011603 */
[----:B------:R-:W-:Y:S02]  /*1610*/  SEL R95, R95, 0xfffffff0, !P0 ;  /* 0xfffffff05f5f7807 */ /* 0x000fe40004000000 */
[----:B------:R-:W-:-:S07]  /*1620*/  LOP3.LUT R96, RZ, R0, RZ, 0x33, !PT ;  /* 0x00000000ff607212 */ /* 0x000fce00078e33ff */
.L_x_92:
[----:B-1----:R-:W1:Y:S01]  /*1630*/  SHFL.IDX PT, R0, R101, RZ, 0x1f ;  /* 0x00001fff65007589 */ /* 0x002e6200000e0000 */
[----:B------:R-:W2:Y:S01]  /*1640*/  S2UR UR50, SR_CgaCtaId ;  /* 0x00000000003279c3 */ /* 0x000ea20000008800 */
[----:B------:R-:W-:Y:S01]  /*1650*/  UMOV UR51, 0x400 ;  /* 0x0000040000337882 */ /* 0x000fe20000000000 */
[----:B-1----:R-:W-:Y:S01]  /*1660*/  R2UR UR4, R0 ;  /* 0x00000000000472ca */ /* 0x002fe200000e0000 */
[----:B--2---:R-:W-:-:S12]  /*1670*/  ULEA UR51, UR50, UR51, 0x18 ;  /* 0x0000003332337291 */ /* 0x004fd8000f8ec03f */
[----:B------:R-:W-:-:S04]  /*1680*/  ULEA.HI UR5, UR4, UR4, URZ, 0x1 ;  /* 0x0000000404057291 */ /* 0x000fc8000f8f083f */
[----:B------:R-:W-:-:S04]  /*1690*/  ULOP3.LUT UR5, UR5, 0x7fffe, URZ, 0xc0, !UPT ;  /* 0x0007fffe05057892 */ /* 0x000fc8000f8ec03f */
[----:B------:R-:W-:-:S03]  /*16a0*/  UIADD3 UR5, UR4, -UR5, URZ ;  /* 0x8000000504057290 */ /* 0x000fc6000fffe03f */
[----:B------:R-:W-:Y:S01]  /*16b0*/  ULDC UR4, c[0x0][0x28c] ;  /* 0x0000a30000047ab9 */ /* 0x000fe20000000800 */
[----:B------:R-:W-:Y:S01]  /*16c0*/  ULEA UR5, UR5, UR51, 0xd ;  /* 0x0000003305057291 */ /* 0x000fe2000f8e683f */
[----:B------:R-:W-:-:S03]  /*16d0*/  ISETP.LT.AND P0, PT, RZ, UR4, PT ;  /* 0x00000004ff007c0c */ /* 0x000fc6000bf01270 */
[----:B------:R-:W-:-:S04]  /*16e0*/  UIADD3 UR5, UR5, 0x8400, URZ ;  /* 0x0000840005057890 */ /* 0x000fc8000fffe03f */
[----:B------:R-:W-:-:S04]  /*16f0*/  USHF.R.U32.HI UR5, URZ, 0x4, UR5 ;  /* 0x000000043f057899 */ /* 0x000fc80008011605 */
[----:B------:R-:W-:-:S04]  /*1700*/  ULOP3.LUT UR5, UR5, 0x3fff, URZ, 0xc0, !UPT ;  /* 0x00003fff05057892 */ /* 0x000fc8000f8ec03f */
[----:B------:R-:W-:Y:S01]  /*1710*/  ULOP3.LUT UR44, UR5, 0x10000, URZ, 0xfc, !UPT ;  /* 0x00010000052c7892 */ /* 0x000fe2000f8efc3f */
[----:B------:R-:W-:Y:S11]  /*1720*/  @P0 BRA `(.L_x_19) ;  /* 0x0000000000400947 */ /* 0x000ff60003800000 */
[----:B------:R-:W-:Y:S01]  /*1730*/  MOV R0, 0x0 ;  /* 0x0000000000007802 */ /* 0x000fe20000000f00 */
[----:B------:R-:W-:Y:S01]  /*1740*/  ULDC.64 UR4, c[0x4][0x70] ;  /* 0x01001c0000047ab9 */ /* 0x000fe20000000a00 */
[----:B------:R-:W-:Y:S01]  /*1750*/  ULDC.64 UR6, c[0x4][0x8] ;  /* 0x0100020000067ab9 */ /* 0x000fe20000000a00 */
[----:B------:R-:W-:Y:S01]  /*1760*/  IMAD.U32 R4, RZ, RZ, UR4 ;  /* 0x00000004ff047e24 */ /* 0x000fe2000f8e00ff */
[----:B------:R1:W2:Y:S01]  /*1770*/  LDC.64 R14, c[0x4][R0] ;  /* 0x01000000000e7b82 */ /* 0x0002a20000000a00 */
[----:B------:R-:W-:Y:S01]  /*1780*/  IMAD.U32 R5, RZ, RZ, UR5 ;  /* 0x00000005ff057e24 */ /* 0x000fe2000f8e00ff */
[----:B------:R-:W-:Y:S01]  /*1790*/  ULDC.64 UR4, c[0x4][0x78] ;  /* 0x01001e0000047ab9 */ /* 0x000fe20000000a00 */
[----:B------:R-:W-:Y:S02]  /*17a0*/  IMAD.U32 R10, RZ, RZ, UR6 ;  /* 0x00000006ff0a7e24 */ /* 0x000fe4000f8e00ff */
[----:B------:R-:W-:Y:S02]  /*17b0*/  IMAD.U32 R6, RZ, RZ, UR4 ;  /* 0x00000004ff067e24 */ /* 0x000fe4000f8e00ff */
[----:B------:R-:W-:-:S02]  /*17c0*/  IMAD.U32 R7, RZ, RZ, UR5 ;  /* 0x00000005ff077e24 */ /* 0x000fc4000f8e00ff */
[----:B------:R-:W-:Y:S02]  /*17d0*/  IMAD.U32 R11, RZ, RZ, UR7 ;  /* 0x00000007ff0b7e24 */ /* 0x000fe4000f8e00ff */
[----:B------:R-:W-:Y:S02]  /*17e0*/  IMAD.MOV.U32 R8, RZ, RZ, 0x1e1 ;  /* 0x000001e1ff087424 */ /* 0x000fe400078e00ff */
[----:B------:R-:W-:Y:S02]  /*17f0*/  IMAD.MOV.U32 R12, RZ, RZ, 0x1 ;  /* 0x00000001ff0c7424 */ /* 0x000fe400078e00ff */
[----:B-1----:R-:W-:-:S07]  /*1800*/  IMAD.MOV.U32 R13, RZ, RZ, RZ ;  /* 0x000000ffff0d7224 */ /* 0x002fce00078e00ff */
[----:B------:R-:W-:-:S07]  /*1810*/  LEPC R20, `(.L_x_19) ;  /* 0x000000001014794e */ /* 0x000fce0000000000 */
[----:B--2--5:R-:W-:Y:S05]  /*1820*/  CALL.ABS.NOINC R14 ;  /* 0x000000000e007343 */ /* 0x024fea0003c00000 */
.L_x_19:
[----:B------:R-:W-:-:S13]  /*1830*/  ISETP.NE.AND P0, PT, R97, 0x3, PT ;  /* 0x000000036100780c */ /* 0x000fda0003f05270 */
[----:B------:R-:W-:Y:S05]  /*1840*/  @!P0 BRA `(.L_x_20) ;  /* 0x0000000000048947 */ /* 0x000fea0003800000 */
[----:B------:R-:W-:Y:S01]  /*1850*/  BPT.TRAP 0x1 ;  /* 0x000000040000795c */ /* 0x000fe20000300000 */
.L_x_20:
[----:B------:R-:W-:Y:S02]  /*1860*/  IMAD.U32 R3, RZ, RZ, UR43 ;  /* 0x0000002bff037e24 */ /* 0x000fe4000f8e00ff */
[----:B------:R-:W-:-:S03]  /*1870*/  IMAD.U32 R0, RZ, RZ, UR42 ;  /* 0x0000002aff007e24 */ /* 0x000fc6000f8e00ff */
[----:B------:R-:W-:Y:S02]  /*1880*/  LEA R3, R3, UR51, 0x3 ;  /* 0x0000003303037c11 */ /* 0x000fe4000f8e18ff */
[----:B------:R-:W-:-:S04]  /*1890*/  SHF.L.U32 R0, R0, 0x1f, RZ ;  /* 0x0000001f00007819 */ /* 0x000fc800000006ff */
[----:B------:R1:W2:Y:S01]  /*18a0*/  SYNCS.PHASECHK.TRANS64.TRYWAIT P1, [R3+URZ], R0 ;  /* 0x00000000030075a7 */ /* 0x0002a2000802017f */
[----:B------:R-:W-:Y:S05]  /*18b0*/  @!P0 BRA `(.L_x_21) ;  /* 0x0000000000048947 */ /* 0x000fea0003800000 */
[----:B------:R-:W-:Y:S01]  /*18c0*/  BPT.TRAP 0x1 ;  /* 0x000000040000795c */ /* 0x000fe20000300000 */
.L_x_21:
[----:B------:R-:W-:-:S05]  /*18d0*/  IMAD.U32 R4, RZ, RZ, UR49 ;  /* 0x00000031ff047e24 */ /* 0x000fca000f8e00ff */
[----:B------:R-:W-:Y:S01]  /*18e0*/  ISETP.GE.AND P2, PT, R4, 0x1, PT ;  /* 0x000000010400780c */ /* 0x000fe20003f46270 */
[----:B--2---:R-:W-:-:S12]  /*18f0*/  @P1 BRA `(.L_x_22) ;  /* 0x0000000000081947 */ /* 0x004fd80003800000 */
[----:B------:R-:W2:Y:S02]  /*1900*/  SYNCS.PHASECHK.TRANS64.TRYWAIT P1, [R3+URZ], R0 ;  /* 0x00000000030075a7 */ /* 0x000ea4000802017f */
[----:B--2---:R-:W-:Y:S05]  /*1910*/  @!P1 BRA `(.L_x_23) ;  /* 0x0000005c00549947 */ /* 0x004fea0003800000 */
.L_x_22:
[----:B------:R-:W-:Y:S05]  /*1920*/  WARPSYNC.ALL ;  /* 0x0000000000007948 */ /* 0x000fea0003800000 */
[----:B------:R-:W-:Y:S01]  /*1930*/  UIADD3 UR4, UR51, 0x20400, URZ ;  /* 0x0002040033047890 */ /* 0x000fe2000fffe03f */
[----:B------:R-:W-:Y:S01]  /*1940*/  WARPGROUP.ARRIVE ;  /* 0x00000000000079c5 */ /* 0x000fe20000000000 */
[----:B------:R-:W-:Y:S02]  /*1950*/  ULEA UR9, UR43, UR44, 0xa ;  /* 0x0000002c2b097291 */ /* 0x000fe4000f8e503f */
[----:B------:R-:W-:Y:S01]  /*1960*/  USHF.R.U32.HI UR4, URZ, 0x4, UR4 ;  /* 0x000000043f047899 */ /* 0x000fe20008011604 */
[----:B------:R-:W-:Y:S01]  /*1970*/  UMOV UR5, 0x40000040 ;  /* 0x4000004000057882 */ /* 0x000fe20000000000 */
[----:B------:R-:W-:-:S02]  /*1980*/  UMOV UR7, 0x40000040 ;  /* 0x4000004000077882 */ /* 0x000fc40000000000 */
[----:B------:R-:W-:-:S04]  /*1990*/  ULOP3.LUT UR4, UR4, 0x3fff, URZ, 0xc0, !UPT ;  /* 0x00003fff04047892 */ /* 0x000fc8000f8ec03f */
[----:B------:R-:W-:-:S03]  /*19a0*/  ULOP3.LUT UR8, UR4, 0x10000, URZ, 0xfc, !UPT ;  /* 0x0001000004087892 */ /* 0x000fc6000f8efc3f */
[----:B------:R-:W-:Y:S01]  /*19b0*/  UMOV UR4, UR9 ;  /* 0x0000000900047c82 */ /* 0x000fe20008000000 */
[----:B------:R-:W-:-:S07]  /*19c0*/  ULEA UR10, UR43, UR8, 0xa ;  /* 0x000000082b0a7291 */ /* 0x000fce000f8e503f */
[----:B------:R-:W-:Y:S02]  /*19d0*/  UMOV UR6, UR10 ;  /* 0x0000000a00067c82 */ /* 0x000fe40008000000 */
[----:B------:R-:W-:Y:S01]  /*19e0*/  HGMMA.64x128x16.F32.BF16 R24, gdesc[UR4], RZ, !UPT, gsb0 ;  /* 0x01e00000041879f0 */ /* 0x000fe2000c0018ff */
[----:B------:R-:W-:Y:S02]  /*19f0*/  UIADD3 UR4, UR9, 0x2, URZ ;  /* 0x0000000209047890 */ /* 0x000fe4000fffe03f */
[----:B------:R-:W-:Y:S01]  /*1a00*/  UIADD3 UR6, UR10, 0x2, URZ ;  /* 0x000000020a067890 */ /* 0x000fe2000fffe03f */
[----:B------:R-:W-:Y:S01]  /*1a10*/  UMOV UR5, 0x40000040 ;  /* 0x4000004000057882 */ /* 0x000fe20000000000 */
[----:B------:R-:W-:Y:S01]  /*1a20*/  UMOV UR7, 0x40000040 ;  /* 0x4000004000077882 */ /* 0x000fe20000000000 */
[----:B------:R-:W-:Y:S02]  /*1a30*/  WARPGROUP.DEPBAR.LE gsb0, 0x0 ;  /* 0x00008000000079c5 */ /* 0x000fe40000010000 */
[----:B------:R-:W-:-:S06]  /*1a40*/  WARPGROUP.ARRIVE ;  /* 0x00000000000079c5 */ /* 0x000fcc0000000000 */
[----:B------:R-:W-:Y:S01]  /*1a50*/  HGMMA.64x128x16.F32.BF16 R24, gdesc[UR4], R24, gsb0 ;  /* 0x01e00000041879f0 */ /* 0x000fe20008001818 */
        /* <DEDUP_REMOVED lines=13> */
[----:B------:R-:W-:Y:S03]  /*1b30*/  HGMMA.64x128x16.F32.BF16 R24, gdesc[UR4], R24, gsb0 ;  /* 0x01e00000041879f0 */ /* 0x000fe60008001818 */
[----:B------:R-:W-:Y:S02]  /*1b40*/  WARPGROUP.DEPBAR.LE gsb0, 0x0 ;  /* 0x00008000000079c5 */ /* 0x000fe40000010000 */
[----:B------:R-:W-:Y:S05]  /*1b50*/  @!P2 BRA `(.L_x_24) ;  /* 0x000000040010a947 */ /* 0x000fea0003800000 */
[----:B------:R-:W-:Y:S01]  /*1b60*/  UIADD3 UR4, UR43, 0x1, URZ ;  /* 0x000000012b047890 */ /* 0x000fe2000fffe03f */
[----:B-12---:R-:W-:Y:S01]  /*1b70*/  IMAD.U32 R0, RZ, RZ, UR49 ;  /* 0x00000031ff007e24 */ /* 0x006fe2000f8e00ff */
[----:B------:R-:W-:Y:S02]  /*1b80*/  UMOV UR10, UR43 ;  /* 0x0000002b000a7c82 */ /* 0x000fe40008000000 */
[----:B------:R-:W-:-:S04]  /*1b90*/  UISETP.NE.AND UP0, UPT, UR4, 0x6, UPT ;  /* 0x000000060400788c */ /* 0x000fc8000bf05270 */
[----:B------:R-:W-:Y:S02]  /*1ba0*/  USEL UR5, URZ, 0x1, UP0 ;  /* 0x000000013f057887 */ /* 0x000fe40008000000 */
[----:B------:R-:W-:Y:S02]  /*1bb0*/  USEL UR9, UR4, URZ, UP0 ;  /* 0x0000003f04097287 */ /* 0x000fe40008000000 */
[----:B------:R-:W-:-:S06]  /*1bc0*/  ULOP3.LUT UR5, UR42, UR5, URZ, 0x3c, !UPT ;  /* 0x000000052a057292 */ /* 0x000fcc000f8e3c3f */
[----:B------:R-:W-:-:S07]  /*1bd0*/  IMAD.U32 R5, RZ, RZ, UR5 ;  /* 0x00000005ff057e24 */ /* 0x000fce000f8e00ff */
.L_x_31:
[----:B-12---:R-:W-:Y:S05]  /*1be0*/  @!P0 BRA `(.L_x_25) ;  /* 0x0000000000048947 */ /* 0x006fea0003800000 */
[----:B------:R-:W-:Y:S01]  /*1bf0*/  BPT.TRAP 0x1 ;  /* 0x000000040000795c */ /* 0x000fe20000300000 */
.L_x_25:
[----:B------:R-:W-:Y:S01]  /*1c00*/  ULEA UR4, UR9, UR51, 0x3 ;  /* 0x0000003309047291 */ /* 0x000fe2000f8e183f */
[----:B------:R-:W-:-:S08]  /*1c10*/  SHF.L.U32 R3, R5, 0x1f, RZ ;  /* 0x0000001f05037819 */ /* 0x000fd000000006ff */
[----:B------:R1:W2:Y:S01]  /*1c20*/  SYNCS.PHASECHK.TRANS64.TRYWAIT P1, [UR4], R3 ;  /* 0x00000003ff0075a7 */ /* 0x0002a20008020144 */
[----:B------:R-:W-:Y:S05]  /*1c30*/  @!P0 BRA `(.L_x_26) ;  /* 0x0000000000048947 */ /* 0x000fea0003800000 */
[----:B------:R-:W-:Y:S01]  /*1c40*/  BPT.TRAP 0x1 ;  /* 0x000000040000795c */ /* 0x000fe20000300000 */
.L_x_26:
[----:B--2---:R-:W-:Y:S05]  /*1c50*/  @P1 BRA `(.L_x_27) ;  /* 0x0000000000081947 */ /* 0x004fea0003800000 */
[----:B------:R-:W2:Y:S02]  /*1c60*/  SYNCS.PHASECHK.TRANS64.TRYWAIT P1, [UR4], R3 ;  /* 0x00000003ff0075a7 */ /* 0x000ea40008020144 */
[----:B--2---:R-:W-:Y:S05]  /*1c70*/  @!P1 BRA `(.L_x_28) ;  /* 0x0000005800909947 */ /* 0x004fea0003800000 */
.L_x_27:
[----:B------:R-:W-:Y:S01]  /*1c80*/  ULEA UR11, UR9, UR44, 0xa ;  /* 0x0000002c090b7291 */ /* 0x000fe2000f8e503f */
[----:B------:R-:W-:Y:S01]  /*1c90*/  WARPGROUP.ARRIVE ;  /* 0x00000000000079c5 */ /* 0x000fe20000000000 */
[----:B------:R-:W-:Y:S01]  /*1ca0*/  ULEA UR12, UR9, UR8, 0xa ;  /* 0x00000008090c7291 */ /* 0x000fe2000f8e503f */
[----:B------:R-:W-:Y:S01]  /*1cb0*/  UMOV UR5, 0x40000040 ;  /* 0x4000004000057882 */ /* 0x000fe20000000000 */
[----:B------:R-:W-:-:S03]  /*1cc0*/  UMOV UR7, 0x40000040 ;  /* 0x4000004000077882 */ /* 0x000fc60000000000 */
[----:B------:R-:W-:Y:S02]  /*1cd0*/  UMOV UR4, UR11 ;  /* 0x0000000b00047c82 */ /* 0x000fe40008000000 */
[----:B------:R-:W-:Y:S02]  /*1ce0*/  UMOV UR6, UR12 ;  /* 0x0000000c00067c82 */ /* 0x000fe40008000000 */
[----:B------:R-:W-:Y:S01]  /*1cf0*/  HGMMA.64x128x16.F32.BF16 R24, gdesc[UR4], R24, gsb0 ;  /* 0x01e00000041879f0 */ /* 0x000fe20008001818 */
[----:B------:R-:W-:Y:S02]  /*1d00*/  UIADD3 UR4, UR11, 0x2, URZ ;  /* 0x000000020b047890 */ /* 0x000fe4000fffe03f */
[----:B------:R-:W-:Y:S01]  /*1d10*/  UIADD3 UR6, UR12, 0x2, URZ ;  /* 0x000000020c067890 */ /* 0x000fe2000fffe03f */
[----:B------:R-:W-:Y:S01]  /*1d20*/  UMOV UR5, 0x40000040 ;  /* 0x4000004000057882 */ /* 0x000fe20000000000 */
[----:B------:R-:W-:Y:S01]  /*1d30*/  UMOV UR7, 0x40000040 ;  /* 0x4000004000077882 */ /* 0x000fe20000000000 */
[----:B------:R-:W-:-:S02]  /*1d40*/  WARPGROUP.DEPBAR.LE gsb0, 0x0 ;  /* 0x00008000000079c5 */ /* 0x000fc40000010000 */
        /* <DEDUP_REMOVED lines=18> */
[----:B------:R-:W-:Y:S01]  /*1e70*/  BPT.TRAP 0x1 ;  /* 0x000000040000795c */ /* 0x000fe20000300000 */
.L_x_29:
[----:B------:R-:W-:Y:S01]  /*1e80*/  ULEA UR4, UR10, UR51, 0x3 ;  /* 0x000000330a047291 */ /* 0x000fe2000f8e183f */
[----:B------:R-:W-:-:S03]  /*1e90*/  ISETP.GT.U32.AND P1, PT, R19, 0x1, PT ;  /* 0x000000011300780c */ /* 0x000fc60003f24070 */
[----:B------:R-:W-:-:S04]  /*1ea0*/  UIADD3 UR4, UR4, 0x30, URZ ;  /* 0x0000003004047890 */ /* 0x000fc8000fffe03f */
[----:B------:R-:W-:-:S09]  /*1eb0*/  UPRMT UR4, URZ, 0x654, UR4 ;  /* 0x000006543f047896 */ /* 0x000fd20008000004 */
[----:B------:R-:W-:Y:S01]  /*1ec0*/  SYNCS.ARRIVE.TRANS64.RED.A1T0 RZ, [UR4], RZ ;  /* 0x000000ffffff79a7 */ /* 0x000fe20008100404 */
[----:B------:R-:W-:Y:S05]  /*1ed0*/  @P1 BRA `(.L_x_30) ;  /* 0x0000000000041947 */ /* 0x000fea0003800000 */
[----:B------:R-:W-:Y:S01]  /*1ee0*/  BPT.TRAP 0x1 ;  /* 0x000000040000795c */ /* 0x000fe20000300000 */
.L_x_30:
[----:B------:R-:W-:Y:S01]  /*1ef0*/  UIADD3 UR9, UR9, 0x1, URZ ;  /* 0x0000000109097890 */ /* 0x000fe2000fffe03f */
[C---:B------:R-:W-:Y:S01]  /*1f00*/  ISETP.GT.AND P1, PT, R0.reuse, 0x1, PT ;  /* 0x000000010000780c */ /* 0x040fe20003f24270 */
[----:B------:R-:W-:Y:S01]  /*1f10*/  UIADD3 UR10, UR10, 0x1, URZ ;  /* 0x000000010a0a7890 */ /* 0x000fe2000fffe03f */
[----:B------:R-:W-:Y:S01]  /*1f20*/  VIADD R0, R0, 0xffffffff ;  /* 0xffffffff00007836 */ /* 0x000fe20000000000 */
[----:B------:R-:W-:Y:S02]  /*1f30*/  UISETP.NE.AND UP0, UPT, UR9, 0x6, UPT ;  /* 0x000000060900788c */ /* 0x000fe4000bf05270 */
[----:B------:R-:W-:Y:S02]  /*1f40*/  UISETP.NE.AND UP1, UPT, UR10, 0x6, UPT ;  /* 0x000000060a00788c */ /* 0x000fe4000bf25270 */
[----:B------:R-:W-:Y:S02]  /*1f50*/  USEL UR4, URZ, 0x1, UP0 ;  /* 0x000000013f047887 */ /* 0x000fe40008000000 */
[----:B------:R-:W-:-:S02]  /*1f60*/  USEL UR9, UR9, URZ, UP0 ;  /* 0x0000003f09097287 */ /* 0x000fc40008000000 */
[----:B------:R-:W-:Y:S02]  /*1f70*/  USEL UR10, UR10, URZ, UP1 ;  /* 0x0000003f0a0a7287 */ /* 0x000fe40008800000 */
[----:B------:R-:W-:Y:S01]  /*1f80*/  LOP3.LUT R5, R5, UR4, RZ, 0x3c, !PT ;  /* 0x0000000405057c12 */ /* 0x000fe2000f8e3cff */
[----:B------:R-:W-:Y:S09]  /*1f90*/  @P1 BRA `(.L_x_31) ;  /* 0xfffffffc00101947 */ /* 0x000ff2000383ffff */
.L_x_24:
[----:B-12---:R-:W1:Y:S02]  /*1fa0*/  LDC R0, c[0x0][0x28c] ;  /* 0x0000a300ff007b82 */ /* 0x006e640000000800 */
[----:B-1----:R-:W-:-:S13]  /*1fb0*/  ISETP.GE.AND P1, PT, R0, 0x1, PT ;  /* 0x000000010000780c */ /* 0x002fda0003f26270 */
[----:B------:R-:W-:Y:S05]  /*1fc0*/  @!P1 BRA `(.L_x_32) ;  /* 0x0000000000349947 */ /* 0x000fea0003800000 */
[----:B------:R-:W-:Y:S05]  /*1fd0*/  @!P0 BRA `(.L_x_33) ;  /* 0x0000000000048947 */ /* 0x000fea0003800000 */
[----:B------:R-:W-:Y:S01]  /*1fe0*/  BPT.TRAP 0x1 ;  /* 0x000000040000795c */ /* 0x000fe20000300000 */
.L_x_33:
[----:B------:R-:W-:Y:S01]  /*1ff0*/  UIADD3 UR6, UR49, UR43, URZ ;  /* 0x0000002b31067290 */ /* 0x000fe2000fffe03f */
[----:B------:R-:W-:-:S03]  /*2000*/  ISETP.GT.U32.AND P0, PT, R19, 0x1, PT ;  /* 0x000000011300780c */ /* 0x000fc60003f04070 */
[----:B------:R-:W-:-:S04]  /*2010*/  UIMAD.WIDE.U32 UR4, UR6, -0x55555555, URZ ;  /* 0xaaaaaaab060478a5 */ /* 0x000fc8000f8e003f */
[----:B------:R-:W-:-:S04]  /*2020*/  USHF.R.U32.HI UR4, URZ, 0x2, UR5 ;  /* 0x000000023f047899 */ /* 0x000fc80008011605 */
[----:B------:R-:W-:-:S04]  /*2030*/  UIMAD UR6, UR4, -0x6, UR6 ;  /* 0xfffffffa040678a4 */ /* 0x000fc8000f8e0206 */
[----:B------:R-:W-:-:S04]  /*2040*/  ULEA UR6, UR6, UR51, 0x3 ;  /* 0x0000003306067291 */ /* 0x000fc8000f8e183f */
[----:B------:R-:W-:-:S04]  /*2050*/  UIADD3 UR6, UR6, 0x30, URZ ;  /* 0x0000003006067890 */ /* 0x000fc8000fffe03f */
[----:B------:R-:W-:-:S09]  /*2060*/  UPRMT UR6, URZ, 0x654, UR6 ;  /* 0x000006543f067896 */ /* 0x000fd20008000006 */
[----:B------:R-:W-:Y:S01]  /*2070*/  SYNCS.ARRIVE.TRANS64.RED.A1T0 RZ, [UR6], RZ ;  /* 0x000000ffffff79a7 */ /* 0x000fe20008100406 */
[----:B------:R-:W-:Y:S05]  /*2080*/  @P0 BRA `(.L_x_32) ;  /* 0x0000000000040947 */ /* 0x000fea0003800000 */
[----:B------:R-:W-:Y:S01]  /*2090*/  BPT.TRAP 0x1 ;  /* 0x000000040000795c */ /* 0x000fe20000300000 */
.L_x_32:
[----:B------:R-:W-:Y:S01]  /*20a0*/  UIADD3 UR6, UR51, 0x200, URZ ;  /* 0x0000020033067890 */ /* 0x000fe2000fffe03f */
[----:B------:R-:W-:Y:S01]  /*20b0*/  R2UR UR46, R22 ;  /* 0x00000000162e72ca */ /* 0x000fe200000e0000 */
[----:B------:R-:W-:Y:S01]  /*20c0*/  UIADD3 UR43, UR48, UR43, URZ ;  /* 0x0000002b302b7290 */ /* 0x000fe2000fffe03f */
[----:B------:R-:W-:Y:S01]  /*20d0*/  R2UR UR45, R23 ;  /* 0x00000000172d72ca */ /* 0x000fe200000e0000 */
[----:B------:R-:W-:Y:S02]  /*20e0*/  UISETP.GE.U32.AND UP1, UPT, UR48, 0x6, UPT ;  /* 0x000000063000788c */ /* 0x000fe4000bf26070 */
[----:B------:R-:W-:Y:S02]  /*20f0*/  ULOP3.LUT UP2, URZ, UR6, 0x1bf, URZ, 0xc0, !UPT ;  /* 0x000001bf063f7892 */ /* 0x000fe4000f84c03f */
[----:B------:R-:W-:-:S04]  /*2100*/  UISETP.GT.U32.AND UP0, UPT, UR43, 0x5, UPT ;  /* 0x000000052b00788c */ /* 0x000fc8000bf04070 */
[----:B------:R-:W-:Y:S01]  /*2110*/  UISETP.LT.U32.AND UP0, UPT, UR48, 0x6, UP0 ;  /* 0x000000063000788c */ /* 0x000fe20008701070 */
[----:B------:R-:W-:Y:S01]  /*2120*/  PLOP3.LUT P0, PT, PT, PT, UP2, 0x80, 0x0 ;  /* 0x000000000000781c */ /* 0x000fe20003f0f028 */
[----:B------:R-:W-:Y:S02]  /*2130*/  USHF.L.U32 UR46, UR46, 0x7, URZ ;  /* 0x000000072e2e7899 */ /* 0x000fe4000800063f */
[----:B------:R-:W-:Y:S02]  /*2140*/  @UP1 UIMAD.WIDE.U32 UR4, UR43, -0x55555555, URZ ;  /* 0xaaaaaaab2b0418a5 */ /* 0x000fe4000f8e003f */
[----:B------:R-:W-:Y:S02]  /*2150*/  USEL UR6, URZ, 0x1, !UP0 ;  /* 0x000000013f067887 */ /* 0x000fe4000c000000 */
[----:B------:R-:W-:Y:S02]  /*2160*/  @UP1 USHF.R.U32.HI UR4, URZ, 0x2, UR5 ;  /* 0x000000023f041899 */ /* 0x000fe40008011605 */
[----:B------:R-:W-:-:S02]  /*2170*/  ULOP3.LUT UR42, UR42, UR6, URZ, 0x3c, !UPT ;  /* 0x000000062a2a7292 */ /* 0x000fc4000f8e3c3f */
[----:B------:R-:W-:Y:S02]  /*2180*/  USHF.L.U32 UR45, UR45, 0x7, URZ ;  /* 0x000000072d2d7899 */ /* 0x000fe4000800063f */
[----:B------:R-:W-:Y:S01]  /*2190*/  @UP1 ULOP3.LUT UR42, UR42, 0x1, UR4, 0x78, !UPT ;  /* 0x000000012a2a1892 */ /* 0x000fe2000f8e7804 */
[----:B------:R-:W-:Y:S11]  /*21a0*/  @!P0 BRA `(.L_x_34) ;  /* 0x00000000007c8947 */ /* 0x000ff60003800000 */
        /* <DEDUP_REMOVED lines=16> */
.L_x_35:
[----:B------:R-:W1:Y:S01]  /*22b0*/  LDC.64 R22, c[0x4][R22] ;  /* 0x0100000016167b82 */ /* 0x000e620000000a00 */
[----:B------:R-:W-:Y:S01]  /*22c0*/  ULDC.64 UR4, c[0x4][0x80] ;  /* 0x0100200000047ab9 */ /* 0x000fe20000000a00 */
[----:B------:R-:W-:Y:S01]  /*22d0*/  ULDC.64 UR6, c[0x4][0x10] ;  /* 0x0100040000067ab9 */ /* 0x000fe20000000a00 */
[----:B------:R-:W-:Y:S02]  /*22e0*/  IMAD.U32 R4, RZ, RZ, UR4 ;  /* 0x00000004ff047e24 */ /* 0x000fe4000f8e00ff */
        /* <DEDUP_REMOVED lines=8> */
[----:B------:R-:W-:-:S07]  /*2370*/  IMAD.MOV.U32 R13, RZ, RZ, RZ ;  /* 0x000000ffff0d7224 */ /* 0x000fce00078e00ff */
[----:B------:R-:W-:-:S07]  /*2380*/  LEPC R20, `(.L_x_34) ;  /* 0x000000001014794e */ /* 0x000fce0000000000 */
[----:B-1----:R-:W-:Y:S05]  /*2390*/  CALL.ABS.NOINC R22 ;  /* 0x0000000016007343 */ /* 0x002fea0003c00000 */
.L_x_34:
[----:B------:R-:W-:Y:S02]  /*23a0*/  ULDC.64 UR4, c[0x0][0x590] ;  /* 0x0001640000047ab9 */ /* 0x000fe40000000a00 */
[----:B------:R-:W-:Y:S01]  /*23b0*/  IMAD.U32 R103, RZ, RZ, UR4 ;  /* 0x00000004ff677e24 */ /* 0x000fe2000f8e00ff */
[----:B------:R-:W-:-:S04]  /*23c0*/  MOV R105, UR5 ;  /* 0x0000000500697c02 */ /* 0x000fc80008000f00 */
[----:B------:R-:W-:-:S04]  /*23d0*/  ISETP.NE.U32.AND P2, PT, R103, RZ, PT ;  /* 0x000000ff6700720c */ /* 0x000fc80003f45070 */
[----:B------:R-:W-:-:S13]  /*23e0*/  ISETP.NE.AND.EX P2, PT, R105, RZ, PT, P2 ;  /* 0x000000ff6900720c */ /* 0x000fda0003f45320 */
[----:B------:R-:W-:Y:S05]  /*23f0*/  @!P2 BRA `(.L_x_36) ;  /* 0x000000000034a947 */ /* 0x000fea0003800000 */
[----:B------:R-:W-:Y:S02]  /*2400*/  ULDC.64 UR4, c[0x0][0x588] ;  /* 0x0001620000047ab9 */ /* 0x000fe40000000a00 */
[----:B------:R-:W-:-:S04]  /*2410*/  ISETP.NE.U32.AND P0, PT, RZ, UR4, PT ;  /* 0x00000004ff007c0c */ /* 0x000fc8000bf05070 */
[----:B------:R-:W-:-:S13]  /*2420*/  ISETP.NE.AND.EX P0, PT, RZ, UR5, PT, P0 ;  /* 0x00000005ff007c0c */ /* 0x000fda000bf05300 */
[----:B------:R-:W-:Y:S05]  /*2430*/  @!P0 BRA `(.L_x_37) ;  /* 0x0000000000188947 */ /* 0x000fea0003800000 */
[----:B------:R-:W1:Y:S01]  /*2440*/  LDC.64 R4, c[0x0][0x588] ;  /* 0x00016200ff047b82 */ /* 0x000e620000000a00 */
[----:B------:R-:W-:-:S04]  /*2450*/  IMAD R3, R103, UR47, RZ ;  /* 0x0000002f67037c24 */ /* 0x000fc8000f8e02ff */
[----:B-1----:R-:W-:-:S05]  /*2460*/  IMAD.WIDE R4, R3, 0x4, R4 ;  /* 0x0000000403047825 */ /* 0x002fca00078e0204 */
[----:B-----5:R1:W5:Y:S01]  /*2470*/  LDG.E R89, desc[UR52][R4.64] ;  /* 0x0000003404597981 */ /* 0x020362000c1e1900 */
[----:B------:R-:W-:Y:S01]  /*2480*/  IMAD.MOV.U32 R88, RZ, RZ, 0x1 ;  /* 0x00000001ff587424 */ /* 0x000fe200078e00ff */
[----:B------:R-:W-:Y:S06]  /*2490*/  BRA `(.L_x_36) ;  /* 0x00000000000c7947 */ /* 0x000fec0003800000 */
.L_x_37:
[----:B------:R-:W-:Y:S01]  /*24a0*/  ULDC UR4, c[0x0][0x580] ;  /* 0x0001600000047ab9 */ /* 0x000fe20000000800 */
[----:B------:R-:W-:Y:S02]  /*24b0*/  IMAD.MOV.U32 R88, RZ, RZ, 0x1 ;  /* 0x00000001ff587424 */ /* 0x000fe400078e00ff */
[----:B-----5:R-:W-:-:S07]  /*24c0*/  IMAD.U32 R89, RZ, RZ, UR4 ;  /* 0x00000004ff597e24 */ /* 0x020fce000f8e00ff */
.L_x_36:
[----:B------:R-:W2:Y:S02]  /*24d0*/  LDC.64 R6, c[0x0][0x5b0] ;  /* 0x00016c00ff067b82 */ /* 0x000ea40000000a00 */
[----:B--2---:R-:W-:-:S04]  /*24e0*/  ISETP.NE.U32.AND P0, PT, R6, RZ, PT ;  /* 0x000000ff0600720c */ /* 0x004fc80003f05070 */
[----:B------:R-:W-:-:S13]  /*24f0*/  ISETP.NE.AND.EX P0, PT, R7, RZ, PT, P0 ;  /* 0x000000ff0700720c */ /* 0x000fda0003f05300 */
[----:B------:R-:W-:Y:S05]  /*2500*/  @!P0 BRA `(.L_x_38) ;  /* 0x00000000002c8947 */ /* 0x000fea0003800000 */
[----:B------:R-:W-:Y:S02]  /*2510*/  ULDC.64 UR4, c[0x0][0x5a8] ;  /* 0x00016a0000047ab9 */ /* 0x000fe40000000a00 */
[----:B------:R-:W-:-:S04]  /*2520*/  ISETP.NE.U32.AND P0, PT, RZ, UR4, PT ;  /* 0x00000004ff007c0c */ /* 0x000fc8000bf05070 */
[----:B------:R-:W-:-:S13]  /*2530*/  ISETP.NE.AND.EX P0, PT, RZ, UR5, PT, P0 ;  /* 0x00000005ff007c0c */ /* 0x000fda000bf05300 */
[----:B------:R-:W-:Y:S05]  /*2540*/  @!P0 BRA `(.L_x_39) ;  /* 0x0000000000148947 */ /* 0x000fea0003800000 */
[----:B-1----:R-:W1:Y:S01]  /*2550*/  LDC.64 R4, c[0x0][0x5a8] ;  /* 0x00016a00ff047b82 */ /* 0x002e620000000a00 */
[----:B------:R-:W-:-:S04]  /*2560*/  IMAD R3, R6, UR47, RZ ;  /* 0x0000002f06037c24 */ /* 0x000fc8000f8e02ff */
[----:B-1----:R-:W-:-:S05]  /*2570*/  IMAD.WIDE R4, R3, 0x4, R4 ;  /* 0x0000000403047825 */ /* 0x002fca00078e0204 */
[----:B-----5:R2:W5:Y:S01]  /*2580*/  LDG.E R90, desc[UR52][R4.64] ;  /* 0x00000034045a7981 */ /* 0x020562000c1e1900 */
[----:B------:R-:W-:Y:S05]  /*2590*/  BRA `(.L_x_38) ;  /* 0x0000000000087947 */ /* 0x000fea0003800000 */
.L_x_39:
[----:B------:R-:W-:Y:S02]  /*25a0*/  ULDC UR4, c[0x0][0x5a0] ;  /* 0x0001680000047ab9 */ /* 0x000fe40000000800 */
[----:B-----5:R-:W-:-:S07]  /*25b0*/  IMAD.U32 R90, RZ, RZ, UR4 ;  /* 0x00000004ff5a7e24 */ /* 0x020fce000f8e00ff */
.L_x_38:
[----:B------:R-:W-:Y:S01]  /*25c0*/  ULDC.64 UR4, c[0x0][0x588] ;  /* 0x0001620000047ab9 */ /* 0x000fe20000000a00 */
[----:B------:R-:W-:Y:S01]  /*25d0*/  ISETP.NE.U32.AND P1, PT, R103, RZ, PT ;  /* 0x000000ff6700720c */ /* 0x000fe20003f25070 */
[----:B------:R-:W-:Y:S02]  /*25e0*/  UISETP.NE.U32.AND UP0, UPT, UR4, URZ, UPT ;  /* 0x0000003f0400728c */ /* 0x000fe4000bf05070 */
[----:B------:R-:W-:Y:S02]  /*25f0*/  ISETP.NE.U32.AND P3, PT, RZ, UR4, PT ;  /* 0x00000004ff007c0c */ /* 0x000fe4000bf65070 */
[----:B------:R-:W-:Y:S01]  /*2600*/  ISETP.NE.AND.EX P5, PT, R105, RZ, PT, P1 ;  /* 0x000000ff6900720c */ /* 0x000fe20003fa5310 */
[----:B------:R-:W-:Y:S02]  /*2610*/  UISETP.NE.AND.EX UP0, UPT, UR5, URZ, UPT, UP0 ;  /* 0x0000003f0500728c */ /* 0x000fe4000bf05300 */
[----:B------:R-:W-:Y:S02]  /*2620*/  ISETP.NE.AND.EX P3, PT, RZ, UR5, PT, P3 ;  /* 0x00000005ff007c0c */ /* 0x000fe4000bf65330 */
[----:B------:R-:W-:-:S02]  /*2630*/  PLOP3.LUT P0, PT, PT, PT, PT, 0x8, 0x0 ;  /* 0x000000000000781c */ /* 0x000fc40003f0e170 */
[----:B------:R-:W-:-:S04]  /*2640*/  PLOP3.LUT P4, PT, PT, PT, UP0, 0x80, 0x0 ;  /* 0x000000000000781c */ /* 0x000fc80003f8f008 */
[----:B------:R-:W-:-:S05]  /*2650*/  PLOP3.LUT P4, PT, P4, PT, PT, 0x8, 0x0 ;  /* 0x000000000000781c */ /* 0x000fca000278e170 */
[----:B------:R-:W-:Y:S08]  /*2660*/  @P3 BRA P5, `(.L_x_40) ;  /* 0x0000000000243947 */ /* 0x000ff00002800000 */
[----:B------:R-:W-:Y:S04]  /*2670*/  BSSY B0, `(.L_x_40) ;  /* 0x0000008000007945 */ /* 0x000fe80003800000 */
[----:B------:R-:W-:Y:S05]  /*2680*/  @!P2 BRA `(.L_x_41) ;  /* 0x000000000014a947 */ /* 0x000fea0003800000 */
[----:B------:R-:W-:Y:S02]  /*2690*/  LOP3.LUT P3, RZ, R88, 0xff, RZ, 0xc0, !PT ;  /* 0x000000ff58ff7812 */ /* 0x000fe4000786c0ff */
[----:B------:R-:W-:-:S11]  /*26a0*/  PLOP3.LUT P0, PT, P4, PT, PT, 0x80, 0x0 ;  /* 0x000000000000781c */ /* 0x000fd6000270f070 */
[----:B------:R-:W-:Y:S05]  /*26b0*/  @!P3 BRA `(.L_x_42) ;  /* 0x00000000000cb947 */ /* 0x000fea0003800000 */
[----:B-----5:R-:W-:Y:S01]  /*26c0*/  FSETP.EQ.AND P0, PT, R89, RZ, PT ;  /* 0x000000ff5900720b */ /* 0x020fe20003f02000 */
[----:B------:R-:W-:-:S12]  /*26d0*/  BRA `(.L_x_42) ;  /* 0x0000000000047947 */ /* 0x000fd80003800000 */
.L_x_41:
[----:B-----5:R-:W-:-:S13]  /*26e0*/  FSETP.EQ.AND P0, PT, R89, RZ, PT ;  /* 0x000000ff5900720b */ /* 0x020fda0003f02000 */
.L_x_42:
[----:B------:R-:W-:Y:S05]  /*26f0*/  BSYNC B0 ;  /* 0x0000000000007941 */ /* 0x000fea0003800000 */
.L_x_40:
[----:B------:R-:W-:Y:S04]  /*2700*/  BSSY B0, `(.L_x_43) ;  /* 0x0000007000007945 */ /* 0x000fe80003800000 */
[----:B------:R-:W-:Y:S05]  /*2710*/  @!P2 BRA `(.L_x_44) ;  /* 0x000000000010a947 */ /* 0x000fea0003800000 */
[----:B------:R-:W-:-:S13]  /*2720*/  LOP3.LUT P2, RZ, R88, 0xff, RZ, 0xc0, !PT ;  /* 0x000000ff58ff7812 */ /* 0x000fda000784c0ff */
[----:B------:R-:W-:Y:S05]  /*2730*/  @!P2 BRA `(.L_x_45) ;  /* 0x00000000000ca947 */ /* 0x000fea0003800000 */
[----:B-----5:R-:W-:Y:S01]  /*2740*/  FSETP.EQ.AND P4, PT, R89, RZ, PT ;  /* 0x000000ff5900720b */ /* 0x020fe20003f82000 */
[----:B------:R-:W-:-:S12]  /*2750*/  BRA `(.L_x_45) ;  /* 0x0000000000047947 */ /* 0x000fd80003800000 */
.L_x_44:
[----:B-----5:R-:W-:-:S13]  /*2760*/  FSETP.EQ.AND P4, PT, R89, RZ, PT ;  /* 0x000000ff5900720b */ /* 0x020fda0003f82000 */
.L_x_45:
[----:B------:R-:W-:Y:S05]  /*2770*/  BSYNC B0 ;  /* 0x0000000000007941 */ /* 0x000fea0003800000 */
.L_x_43:
[----:B------:R-:W-:Y:S01]  /*2780*/  BSSY B0, `(.L_x_46) ;  /* 0x000001b000007945 */ /* 0x000fe20003800000 */
[----:B------:R-:W-:Y:S01]  /*2790*/  LOP3.LUT R93, R93, 0x1, RZ, 0x3c, !PT ;  /* 0x000000015d5d7812 */ /* 0x000fe200078e3cff */
[----:B------:R-:W-:Y:S01]  /*27a0*/  IMAD.MOV.U32 R15, RZ, RZ, RZ ;  /* 0x000000ffff0f7224 */ /* 0x000fe200078e00ff */
[----:B------:R-:W-:Y:S02]  /*27b0*/  CS2R R6, SRZ ;  /* 0x0000000000067805 */ /* 0x000fe4000001ff00 */
[----:B-12---:R-:W-:Y:S02]  /*27c0*/  CS2R R4, SRZ ;  /* 0x0000000000047805 */ /* 0x006fe4000001ff00 */
[----:B------:R-:W-:Y:S02]  /*27d0*/  CS2R R10, SRZ ;  /* 0x00000000000a7805 */ /* 0x000fe4000001ff00 */
[----:B------:R-:W-:Y:S01]  /*27e0*/  CS2R R8, SRZ ;  /* 0x0000000000087805 */ /* 0x000fe2000001ff00 */
[----:B------:R-:W-:Y:S06]  /*27f0*/  @P0 BRA `(.L_x_47) ;  /* 0x00000000004c0947 */ /* 0x000fec0003800000 */
[----:B------:R-:W-:-:S13]  /*2800*/  ISETP.NE.AND P2, PT, R99, 0x3, PT ;  /* 0x000000036300780c */ /* 0x000fda0003f45270 */
[----:B------:R-:W-:Y:S05]  /*2810*/  @!P2 BRA `(.L_x_48) ;  /* 0x000000000004a947 */ /* 0x000fea0003800000 */
[----:B------:R-:W-:Y:S01]  /*2820*/  BPT.TRAP 0x1 ;  /* 0x000000040000795c */ /* 0x000fe20000300000 */
.L_x_48:
[----:B------:R-:W-:Y:S01]  /*2830*/  SHF.L.U32 R3, R93, 0x1f, RZ ;  /* 0x0000001f5d037819 */ /* 0x000fe200000006ff */
[----:B------:R-:W-:Y:S01]  /*2840*/  BSSY B1, `(.L_x_49) ;  /* 0x0000005000017945 */ /* 0x000fe20003800000 */
[----:B------:R-:W-:Y:S01]  /*2850*/  @!P4 LEA R0, R92, UR51, 0x1 ;  /* 0x000000335c00cc11 */ /* 0x000fe2000f8e08ff */
[----:B------:R-:W-:Y:S01]  /*2860*/  IMAD.MOV.U32 R11, RZ, RZ, RZ ;  /* 0x000000ffff0b7224 */ /* 0x000fe200078e00ff */
[----:B------:R-:W1:Y:S02]  /*2870*/  SYNCS.PHASECHK.TRANS64.TRYWAIT P2, [UR51+0x60], R3 ;  /* 0x00006003ff0075a7 */ /* 0x000e640008040173 */
[----:B-1----:R-:W-:Y:S05]  /*2880*/  @!P2 BRA `(.L_x_50) ;  /* 0x0000004c00a4a947 */ /* 0x002fea0003800000 */
.L_x_168:
[----:B------:R-:W-:Y:S05]  /*2890*/  BSYNC B1 ;  /* 0x0000000000017941 */ /* 0x000fea0003800000 */
.L_x_49:
[----:B------:R-:W-:Y:S01]  /*28a0*/  IMAD.MOV.U32 R10, RZ, RZ, RZ ;  /* 0x000000ffff0a7224 */ /* 0x000fe200078e00ff */
[----:B------:R-:W-:Y:S01]  /*28b0*/  CS2R R8, SRZ ;  /* 0x0000000000087805 */ /* 0x000fe2000001ff00 */
[----:B------:R-:W-:Y:S01]  /*28c0*/  IMAD.MOV.U32 R6, RZ, RZ, RZ ;  /* 0x000000ffff067224 */ /* 0x000fe200078e00ff */
[----:B-1----:R-:W-:Y:S01]  /*28d0*/  CS2R R4, SRZ ;  /* 0x0000000000047805 */ /* 0x002fe2000001ff00 */
[----:B------:R-:W-:Y:S01]  /*28e0*/  @!P4 IMAD R3, R95, 0x2, R0 ;  /* 0x000000025f03c824 */ /* 0x000fe200078e0200 */
[----:B------:R-:W-:Y:S05]  /*28f0*/  @!P4 WARPSYNC.ALL ;  /* 0x000000000000c948 */ /* 0x000fea0003800000 */
[----:B------:R1:W2:Y:S01]  /*2900*/  @!P4 LDSM.16.M88.4 R8, [R0+0x200] ;  /* 0x000200000008c83b */ /* 0x0002a20000000200 */
[----:B------:R-:W-:-:S03]  /*2910*/  IMAD.MOV.U32 R15, RZ, RZ, 0x1 ;  /* 0x00000001ff0f7424 */ /* 0x000fc600078e00ff */
[----:B------:R1:W3:Y:S04]  /*2920*/  @!P4 LDSM.16.M88.4 R4, [R3+0x200] ;  /* 0x000200000304c83b */ /* 0x0002e80000000200 */
.L_x_47:
[----:B------:R-:W-:Y:S05]  /*2930*/  BSYNC B0 ;  /* 0x0000000000007941 */ /* 0x000fea0003800000 */
.L_x_46:
[----:B-12---:R-:W-:Y:S01]  /*2940*/  IMAD.U32 R0, R8, 0x10000, RZ ;  /* 0x0001000008007824 */ /* 0x006fe200078e00ff */
[----:B------:R-:W-:Y:S01]  /*2950*/  LOP3.LUT R20, R9, 0xffff0000, RZ, 0xc0, !PT ;  /* 0xffff000009147812 */ /* 0x000fe200078ec0ff */
[----:B------:R-:W-:Y:S01]  /*2960*/  IMAD.U32 R14, R10, 0x10000, RZ ;  /* 0x000100000a0e7824 */ /* 0x000fe200078e00ff */
[----:B------:R-:W-:Y:S01]  /*2970*/  LOP3.LUT R100, R11, 0xffff0000, RZ, 0xc0, !PT ;  /* 0xffff00000b647812 */ /* 0x000fe200078ec0ff */
[----:B------:R-:W-:Y:S01]  /*2980*/  IMAD.U32 R12, R9, 0x10000, RZ ;  /* 0x00010000090c7824 */ /* 0x000fe200078e00ff */
[----:B------:R-:W-:Y:S01]  /*2990*/  LOP3.LUT R8, R8, 0xffff0000, RZ, 0xc0, !PT ;  /* 0xffff000008087812 */ /* 0x000fe200078ec0ff */
[----:B------:R-:W-:Y:S01]  /*29a0*/  IMAD.U32 R98, R11, 0x10000, RZ ;  /* 0x000100000b627824 */ /* 0x000fe200078e00ff */
[----:B------:R-:W-:Y:S01]  /*29b0*/  LOP3.LUT R10, R10, 0xffff0000, RZ, 0xc0, !PT ;  /* 0xffff00000a0a7812 */ /* 0x000fe200078ec0ff */
[C---:B-----5:R-:W-:Y:S01]  /*29c0*/  FMUL R3, R89.reuse, R0 ;  /* 0x0000000059037220 */ /* 0x060fe20000400000 */
[C---:B------:R-:W-:Y:S01]  /*29d0*/  FMUL R13, R89.reuse, R12 ;  /* 0x0000000c590d7220 */ /* 0x040fe20000400000 */
[C---:B------:R-:W-:Y:S01]  /*29e0*/  FMUL R20, R89.reuse, R20 ;  /* 0x0000001459147220 */ /* 0x040fe20000400000 */
[C---:B------:R-:W-:Y:S01]  /*29f0*/  FMUL R23, R89.reuse, R98 ;  /* 0x0000006259177220 */ /* 0x040fe20000400000 */
[C---:B------:R-:W-:Y:S01]  /*2a00*/  FMUL R100, R89.reuse, R100 ;  /* 0x0000006459647220 */ /* 0x040fe20000400000 */
[C---:B------:R-:W-:Y:S01]  /*2a10*/  FMUL R0, R89.reuse, R8 ;  /* 0x0000000859007220 */ /* 0x040fe20000400000 */
[C---:B------:R-:W-:Y:S01]  /*2a20*/  FMUL R21, R89.reuse, R14 ;  /* 0x0000000e59157220 */ /* 0x040fe20000400000 */
[----:B------:R-:W-:Y:S01]  /*2a30*/  FMUL R22, R89, R10 ;  /* 0x0000000a59167220 */ /* 0x000fe20000400000 */
[C---:B---3--:R-:W-:Y:S01]  /*2a40*/  IMAD.U32 R106, R5.reuse, 0x10000, RZ ;  /* 0x00010000056a7824 */ /* 0x048fe200078e00ff */
[----:B------:R-:W-:Y:S01]  /*2a50*/  LOP3.LUT R108, R5, 0xffff0000, RZ, 0xc0, !PT ;  /* 0xffff0000056c7812 */ /* 0x000fe200078ec0ff */
[C---:B------:R-:W-:Y:S01]  /*2a60*/  IMAD.U32 R110, R6.reuse, 0x10000, RZ ;  /* 0x00010000066e7824 */ /* 0x040fe200078e00ff */
[----:B------:R-:W-:Y:S01]  /*2a70*/  LOP3.LUT R112, R6, 0xffff0000, RZ, 0xc0, !PT ;  /* 0xffff000006707812 */ /* 0x000fe200078ec0ff */
[C---:B------:R-:W-:Y:S01]  /*2a80*/  IMAD.U32 R102, R4.reuse, 0x10000, RZ ;  /* 0x0001000004667824 */ /* 0x040fe200078e00ff */
[----:B------:R-:W-:Y:S01]  /*2a90*/  LOP3.LUT R104, R4, 0xffff0000, RZ, 0xc0, !PT ;  /* 0xffff000004687812 */ /* 0x000fe200078ec0ff */
[C---:B------:R-:W-:Y:S01]  /*2aa0*/  FFMA R5, R90.reuse, R26, R13 ;  /* 0x0000001a5a057223 */ /* 0x040fe2000000000d */
[C---:B------:R-:W-:Y:S01]  /*2ab0*/  FFMA R6, R90.reuse, R27, R20 ;  /* 0x0000001b5a067223 */ /* 0x040fe20000000014 */
[C---:B------:R-:W-:Y:S01]  /*2ac0*/  FFMA R30, R90.reuse, R30, R23 ;  /* 0x0000001e5a1e7223 */ /* 0x040fe20000000017 */
[C---:B------:R-:W-:Y:S01]  /*2ad0*/  FFMA R31, R90.reuse, R31, R100 ;  /* 0x0000001f5a1f7223 */ /* 0x040fe20000000064 */
[C---:B------:R-:W-:Y:S01]  /*2ae0*/  FFMA R4, R90.reuse, R24, R3 ;  /* 0x000000185a047223 */ /* 0x040fe20000000003 */
[C---:B------:R-:W-:Y:S01]  /*2af0*/  FFMA R25, R90.reuse, R25, R0 ;  /* 0x000000195a197223 */ /* 0x040fe20000000000 */
[C---:B------:R-:W-:Y:S01]  /*2b00*/  FFMA R28, R90.reuse, R28, R21 ;  /* 0x0000001c5a1c7223 */ /* 0x040fe20000000015 */
[----:B------:R-:W-:Y:S01]  /*2b10*/  FFMA R29, R90, R29, R22 ;  /* 0x0000001d5a1d7223 */ /* 0x000fe20000000016 */
[C---:B------:R-:W-:Y:S01]  /*2b20*/  LOP3.LUT R8, R7.reuse, 0xffff0000, RZ, 0xc0, !PT ;  /* 0xffff000007087812 */ /* 0x040fe200078ec0ff */
[----:B------:R-:W-:Y:S01]  /*2b30*/  IMAD.U32 R114, R7, 0x10000, RZ ;  /* 0x0001000007727824 */ /* 0x000fe200078e00ff */
[----:B------:R-:W-:Y:S01]  /*2b40*/  F2FP.RELU.BF16.F32.PACK_AB R5, R6, R5 ;  /* 0x000000050605723e */ /* 0x000fe200000018ff */
[----:B------:R-:W-:Y:S01]  /*2b50*/  FMUL R27, R89, R106 ;  /* 0x0000006a591b7220 */ /* 0x000fe20000400000 */
[----:B------:R-:W-:Y:S01]  /*2b60*/  F2FP.RELU.BF16.F32.PACK_AB R7, R31, R30 ;  /* 0x0000001e1f07723e */ /* 0x000fe200000018ff */
[----:B------:R-:W-:Y:S01]  /*2b70*/  FMUL R108, R89, R108 ;  /* 0x0000006c596c7220 */ /* 0x000fe20000400000 */
[----:B------:R-:W-:Y:S01]  /*2b80*/  F2FP.RELU.BF16.F32.PACK_AB R4, R25, R4 ;  /* 0x000000041904723e */ /* 0x000fe200000018ff */
[----:B------:R-:W-:Y:S01]  /*2b90*/  FMUL R31, R89, R114 ;  /* 0x00000072591f7220 */ /* 0x000fe20000400000 */
[----:B------:R-:W-:Y:S01]  /*2ba0*/  F2FP.RELU.BF16.F32.PACK_AB R6, R29, R28 ;  /* 0x0000001c1d06723e */ /* 0x000fe200000018ff */
[C---:B------:R-:W-:Y:S01]  /*2bb0*/  FMUL R24, R89.reuse, R8 ;  /* 0x0000000859187220 */ /* 0x040fe20000400000 */
[C---:B------:R-:W-:Y:S01]  /*2bc0*/  FMUL R25, R89.reuse, R102 ;  /* 0x0000006659197220 */ /* 0x040fe20000400000 */
[C---:B------:R-:W-:Y:S01]  /*2bd0*/  FMUL R104, R89.reuse, R104 ;  /* 0x0000006859687220 */ /* 0x040fe20000400000 */
[C---:B------:R-:W-:Y:S01]  /*2be0*/  FMUL R29, R89.reuse, R110 ;  /* 0x0000006e591d7220 */ /* 0x040fe20000400000 */
[----:B------:R-:W-:Y:S01]  /*2bf0*/  FMUL R112, R89, R112 ;  /* 0x0000007059707220 */ /* 0x000fe20000400000 */
        /* <DEDUP_REMOVED lines=8> */
[----:B------:R-:W-:Y:S01]  /*2c80*/  LEA R12, R92, UR51, 0x1 ;  /* 0x000000335c0c7c11 */ /* 0x000fe2000f8e08ff */
[----:B------:R-:W-:Y:S05]  /*2c90*/  WARPSYNC.ALL ;  /* 0x0000000000007948 */ /* 0x000fea0003800000 */
[----:B------:R-:W-:Y:S01]  /*2ca0*/  F2FP.RELU.BF16.F32.PACK_AB R9, R10, R9 ;  /* 0x000000090a09723e */ /* 0x000fe200000018ff */
[----:B------:R1:W-:Y:S01]  /*2cb0*/  STSM.16.M88.4 [R12+0x200], R4 ;  /* 0x000200040c007844 */ /* 0x0003e20000000200 */
[----:B------:R-:W-:Y:S01]  /*2cc0*/  F2FP.RELU.BF16.F32.PACK_AB R11, R14, R11 ;  /* 0x0000000b0e0b723e */ /* 0x000fe200000018ff */
[----:B------:R-:W-:Y:S01]  /*2cd0*/  IMAD R14, R95, 0x2, R12 ;  /* 0x000000025f0e7824 */ /* 0x000fe200078e020c */
[----:B------:R-:W-:Y:S01]  /*2ce0*/  F2FP.RELU.BF16.F32.PACK_AB R8, R33, R8 ;  /* 0x000000082108723e */ /* 0x000fe200000018ff */
[----:B------:R-:W-:Y:S01]  /*2cf0*/  BSSY B0, `(.L_x_51) ;  /* 0x0000012000007945 */ /* 0x000fe20003800000 */
[----:B------:R-:W-:-:S02]  /*2d00*/  F2FP.RELU.BF16.F32.PACK_AB R10, R37, R36 ;  /* 0x00000024250a723e */ /* 0x000fc400000018ff */
[----:B------:R-:W-:-:S03]  /*2d10*/  ISETP.GT.U32.AND P2, PT, R94, 0x3e, PT ;  /* 0x0000003e5e00780c */ /* 0x000fc60003f44070 */
[----:B------:R1:W-:Y:S01]  /*2d20*/  STSM.16.M88.4 [R14+0x200], R8 ;  /* 0x000200080e007844 */ /* 0x0003e20000000200 */
[----:B------:R-:W-:Y:S01]  /*2d30*/  @!PT LDS RZ, [RZ] ;  /* 0x00000000fffff984 */ /* 0x000fe20000000800 */
[----:B------:R-:W-:Y:S01]  /*2d40*/  @!PT LDS RZ, [RZ] ;  /* 0x00000000fffff984 */ /* 0x000fe20000000800 */
[----:B------:R-:W-:Y:S01]  /*2d50*/  @!PT LDS RZ, [RZ] ;  /* 0x00000000fffff984 */ /* 0x000fe20000000800 */
[----:B------:R-:W-:Y:S01]  /*2d60*/  @!PT LDS RZ, [RZ] ;  /* 0x00000000fffff984 */ /* 0x000fe20000000800 */
[----:B------:R2:W-:Y:S06]  /*2d70*/  MEMBAR.ALL.CTA ;  /* 0x0000000000007992 */ /* 0x0005ec0000008000 */
[----:B--2---:R-:W2:Y:S02]  /*2d80*/  FENCE.VIEW.ASYNC.S ;  /* 0x00000000000073c6 */ /* 0x004ea40000000000 */
[----:B--2---:R-:W-:Y:S06]  /*2d90*/  BAR.SYNC.DEFER_BLOCKING 0x1, 0x100 ;  /* 0x0044000000007b1d */ /* 0x004fec0000010000 */
[----:B------:R-:W-:Y:S05]  /*2da0*/  @P2 BRA `(.L_x_52) ;  /* 0x0000000000182947 */ /* 0x000fea0003800000 */
[----:B------:R-:W-:Y:S02]  /*2db0*/  UIADD3 UR4, UP0, UR54, 0x4f0, URZ ;  /* 0x000004f036047890 */ /* 0x000fe4000ff1e03f */
[----:B------:R-:W-:Y:S02]  /*2dc0*/  UIADD3 UR44, UR51, 0x200, URZ ;  /* 0x00000200332c7890 */ /* 0x000fe4000fffe03f */
[----:B------:R-:W-:-:S09]  /*2dd0*/  UIADD3.X UR5, URZ, UR55, URZ, UP0, !UPT ;  /* 0x000000373f057290 */ /* 0x000fd200087fe43f */
[----:B------:R2:W-:Y:S01]  /*2de0*/  UTMASTG.3D [UR44], [UR4] ;  /* 0x0000002c040073b5 */ /* 0x0005e20008010000 */
[----:B------:R0:W-:Y:S01]  /*2df0*/  UTMACMDFLUSH ;  /* 0x00000000000079b7 */ /* 0x0001e20000000000 */
[----:B--2---:R-:W-:-:S04]  /*2e00*/  DEPBAR.LE SB0, 0x1 ;  /* 0x000080400000791a */ /* 0x004fc80000000000 */
.L_x_52:
[----:B------:R-:W-:Y:S05]  /*2e10*/  BSYNC B0 ;  /* 0x0000000000007941 */ /* 0x000fea0003800000 */
.L_x_51:
[----:B------:R-:W-:Y:S01]  /*2e20*/  BAR.SYNC.DEFER_BLOCKING 0x1, 0x100 ;  /* 0x0044000000007b1d */ /* 0x000fe20000010000 */
[----:B------:R-:W-:Y:S01]  /*2e30*/  ISETP.NE.AND P3, PT, RZ, UR41, PT ;  /* 0x00000029ff007c0c */ /* 0x000fe2000bf65270 */
[----:B-1----:R-:W-:-:S12]  /*2e40*/  VIADD R8, R12, 0x200 ;  /* 0x000002000c087836 */ /* 0x002fd80000000000 */
[----:B------:R-:W-:Y:S05]  /*2e50*/  @!P3 BRA `(.L_x_53) ;  /* 0x000000000034b947 */ /* 0x000fea0003800000 */
[----:B------:R-:W-:Y:S04]  /*2e60*/  BSSY B0, `(.L_x_54) ;  /* 0x0000009000007945 */ /* 0x000fe80003800000 */
[----:B------:R-:W-:Y:S05]  /*2e70*/  @P0 BRA `(.L_x_55) ;  /* 0x00000000001c0947 */ /* 0x000fea0003800000 */
[----:B------:R-:W-:-:S13]  /*2e80*/  ISETP.NE.AND P3, PT, R99, 0x3, PT ;  /* 0x000000036300780c */ /* 0x000fda0003f65270 */
[----:B------:R-:W-:Y:S05]  /*2e90*/  @!P3 BRA `(.L_x_56) ;  /* 0x000000000004b947 */ /* 0x000fea0003800000 */
[----:B------:R-:W-:Y:S01]  /*2ea0*/  BPT.TRAP 0x1 ;  /* 0x000000040000795c */ /* 0x000fe20000300000 */
.L_x_56:
[----:B------:R-:W-:-:S04]  /*2eb0*/  ULEA UR4, UR40, UR51, 0x3 ;  /* 0x0000003328047291 */ /* 0x000fc8000f8e183f */
[----:B------:R-:W-:-:S04]  /*2ec0*/  UIADD3 UR4, UR4, 0x80, URZ ;  /* 0x0000008004047890 */ /* 0x000fc8000fffe03f */
[----:B------:R-:W-:-:S09]  /*2ed0*/  UPRMT UR4, UR50, 0x654, UR4 ;  /* 0x0000065432047896 */ /* 0x000fd20008000004 */
[----:B------:R-:W-:Y:S03]  /*2ee0*/  SYNCS.ARRIVE.TRANS64.RED.A1T0 RZ, [UR4], RZ ;  /* 0x000000ffffff79a7 */ /* 0x000fe60008100404 */
.L_x_55:
[----:B------:R-:W-:Y:S05]  /*2ef0*/  BSYNC B0 ;  /* 0x0000000000007941 */ /* 0x000fea0003800000 */
.L_x_54:
[----:B------:R-:W-:-:S04]  /*2f00*/  UIADD3 UR40, UR40, 0x1, URZ ;  /* 0x0000000128287890 */ /* 0x000fc8000fffe03f */
[----:B------:R-:W-:-:S04]  /*2f10*/  UISETP.NE.AND UP0, UPT, UR40, 0x4, UPT ;  /* 0x000000042800788c */ /* 0x000fc8000bf05270 */
[----:B------:R-:W-:-:S12]  /*2f20*/  USEL UR40, UR40, URZ, UP0 ;  /* 0x0000003f28287287 */ /* 0x000fd80008000000 */
.L_x_53:
[----:B------:R-:W-:Y:S04]  /*2f30*/  BSSY B0, `(.L_x_57) ;  /* 0x0000032000007945 */ /* 0x000fe80003800000 */
[----:B------:R-:W-:Y:S05]  /*2f40*/  @P0 BRA `(.L_x_58) ;  /* 0x0000000000c00947 */ /* 0x000fea0003800000 */
[----:B------:R-:W-:-:S13]  /*2f50*/  ISETP.NE.AND P3, PT, R99, 0x3, PT ;  /* 0x000000036300780c */ /* 0x000fda0003f65270 */
[----:B------:R-:W-:Y:S05]  /*2f60*/  @!P3 BRA `(.L_x_59) ;  /* 0x000000000004b947 */ /* 0x000fea0003800000 */
[----:B------:R-:W-:Y:S01]  /*2f70*/  BPT.TRAP 0x1 ;  /* 0x000000040000795c */ /* 0x000fe20000300000 */
.L_x_59:
[----:B------:R-:W-:Y:S01]  /*2f80*/  LEA R4, R15, UR51, 0x3 ;  /* 0x000000330f047c11 */ /* 0x000fe2000f8e18ff */
[----:B------:R-:W-:Y:S01]  /*2f90*/  BSSY B1, `(.L_x_60) ;  /* 0x0000004000017945 */ /* 0x000fe20003800000 */
[----:B------:R-:W-:-:S04]  /*2fa0*/  SHF.L.U32 R5, R93, 0x1f, RZ ;  /* 0x0000001f5d057819 */ /* 0x000fc800000006ff */
[----:B------:R-:W1:Y:S02]  /*2fb0*/  SYNCS.PHASECHK.TRANS64.TRYWAIT P3, [R4+URZ+0x60], R5 ;  /* 0x00006005040075a7 */ /* 0x000e64000806017f */
[----:B-1----:R-:W-:Y:S05]  /*2fc0*/  @!P3 BRA `(.L_x_61) ;  /* 0x0000004400ecb947 */ /* 0x002fea0003800000 */
.L_x_169:
[----:B------:R-:W-:Y:S05]  /*2fd0*/  BSYNC B1 ;  /* 0x0000000000017941 */ /* 0x000fea0003800000 */
.L_x_60:
[----:B------:R-:W-:Y:S05]  /*2fe0*/  @P4 BRA `(.L_x_62) ;  /* 0x0000000000944947 */ /* 0x000fea0003800000 */
[----:B------:R-:W-:Y:S01]  /*2ff0*/  IMAD R0, R15, 0x2000, R8 ;  /* 0x000020000f007824 */ /* 0x000fe200078e0208 */
[----:B------:R-:W-:Y:S05]  /*3000*/  WARPSYNC.ALL ;  /* 0x0000000000007948 */ /* 0x000fea0003800000 */
[----:B------:R-:W-:Y:S01]  /*3010*/  IMAD R3, R95, 0x2, R0 ;  /* 0x000000025f037824 */ /* 0x000fe200078e0200 */
[----:B-1----:R-:W1:Y:S04]  /*3020*/  LDSM.16.M88.4 R4, [R0] ;  /* 0x000000000004783b */ /* 0x002e680000000200 */
[----:B------:R-:W2:Y:S01]  /*3030*/  LDSM.16.M88.4 R28, [R3] ;  /* 0x00000000031c783b */ /* 0x000ea20000000200 */
[C---:B-1----:R-:W-:Y:S01]  /*3040*/  IMAD.U32 R10, R4.reuse, 0x10000, RZ ;  /* 0x00010000040a7824 */ /* 0x042fe200078e00ff */
[C---:B------:R-:W-:Y:S01]  /*3050*/  LOP3.LUT R22, R5.reuse, 0xffff0000, RZ, 0xc0, !PT ;  /* 0xffff000005167812 */ /* 0x040fe200078ec0ff */
[----:B------:R-:W-:Y:S01]  /*3060*/  IMAD.U32 R20, R5, 0x10000, RZ ;  /* 0x0001000005147824 */ /* 0x000fe200078e00ff */
[----:B------:R-:W-:Y:S01]  /*3070*/  LOP3.LUT R4, R4, 0xffff0000, RZ, 0xc0, !PT ;  /* 0xffff000004047812 */ /* 0x000fe200078ec0ff */
[C---:B------:R-:W-:Y:S01]  /*3080*/  IMAD.U32 R24, R6.reuse, 0x10000, RZ ;  /* 0x0001000006187824 */ /* 0x040fe200078e00ff */
[----:B------:R-:W-:Y:S01]  /*3090*/  LOP3.LUT R6, R6, 0xffff0000, RZ, 0xc0, !PT ;  /* 0xffff000006067812 */ /* 0x000fe200078ec0ff */
[----:B--2---:R-:W-:Y:S01]  /*30a0*/  IMAD.U32 R32, R28, 0x10000, RZ ;  /* 0x000100001c207824 */ /* 0x004fe200078e00ff */
[C---:B------:R-:W-:Y:S01]  /*30b0*/  LOP3.LUT R100, R7.reuse, 0xffff0000, RZ, 0xc0, !PT ;  /* 0xffff000007647812 */ /* 0x040fe200078ec0ff */
[----:B------:R-:W-:Y:S01]  /*30c0*/  IMAD.U32 R36, R30, 0x10000, RZ ;  /* 0x000100001e247824 */ /* 0x000fe200078e00ff */
[----:B------:R-:W-:Y:S01]  /*30d0*/  LOP3.LUT R28, R28, 0xffff0000, RZ, 0xc0, !PT ;  /* 0xffff00001c1c7812 */ /* 0x000fe200078ec0ff */
[----:B------:R-:W-:Y:S01]  /*30e0*/  IMAD.U32 R26, R7, 0x10000, RZ ;  /* 0x00010000071a7824 */ /* 0x000fe200078e00ff */
[C---:B------:R-:W-:Y:S01]  /*30f0*/  LOP3.LUT R108, R29.reuse, 0xffff0000, RZ, 0xc0, !PT ;  /* 0xffff00001d6c7812 */ /* 0x040fe200078ec0ff */
[----:B------:R-:W-:Y:S01]  /*3100*/  IMAD.U32 R34, R29, 0x10000, RZ ;  /* 0x000100001d227824 */ /* 0x000fe200078e00ff */
[----:B------:R-:W-:Y:S01]  /*3110*/  LOP3.LUT R30, R30, 0xffff0000, RZ, 0xc0, !PT ;  /* 0xffff00001e1e7812 */ /* 0x000fe200078ec0ff */
[C---:B------:R-:W-:Y:S01]  /*3120*/  IMAD.U32 R38, R31.reuse, 0x10000, RZ ;  /* 0x000100001f267824 */ /* 0x040fe200078e00ff */
[----:B------:R-:W-:Y:S01]  /*3130*/  LOP3.LUT R98, R31, 0xffff0000, RZ, 0xc0, !PT ;  /* 0xffff00001f627812 */ /* 0x000fe200078ec0ff */
[C---:B------:R-:W-:Y:S01]  /*3140*/  FMUL R13, R89.reuse, R20 ;  /* 0x00000014590d7220 */ /* 0x040fe20000400000 */
        /* <DEDUP_REMOVED lines=14> */
[----:B------:R-:W-:-:S07]  /*3230*/  FMUL R24, R89, R98 ;  /* 0x0000006259187220 */ /* 0x000fce0000400000 */
.L_x_62:
[----:B------:R-:W-:-:S07]  /*3240*/  VIADD R15, R15, 0x1 ;  /* 0x000000010f0f7836 */ /* 0x000fce0000000000 */
.L_x_58:
[----:B------:R-:W-:Y:S05]  /*3250*/  BSYNC B0 ;  /* 0x0000000000007941 */ /* 0x000fea0003800000 */
.L_x_57:
[C---:B-1----:R-:W-:Y:S01]  /*3260*/  FFMA R5, R90.reuse, R42, R13 ;  /* 0x0000002a5a057223 */ /* 0x042fe2000000000d */
[C---:B------:R-:W-:Y:S01]  /*3270*/  FFMA R6, R90.reuse, R43, R20 ;  /* 0x0000002b5a067223 */ /* 0x040fe20000000014 */
        /* <DEDUP_REMOVED lines=14> */
[----:B------:R-:W-:Y:S01]  /*3360*/  F2FP.RELU.BF16.F32.PACK_AB R5, R6, R5 ;  /* 0x000000050605723e */ /* 0x000fe200000018ff */
[----:B------:R-:W-:Y:S05]  /*3370*/  WARPSYNC.ALL ;  /* 0x0000000000007948 */ /* 0x000fea0003800000 */
[----:B------:R-:W-:Y:S01]  /*3380*/  F2FP.RELU.BF16.F32.PACK_AB R48, R49, R48 ;  /* 0x000000303130723e */ /* 0x000fe200000018ff */
[----:B------:R-:W-:Y:S01]  /*3390*/  BSSY B0, `(.L_x_63) ;  /* 0x000001a000007945 */ /* 0x000fe20003800000 */
[----:B------:R-:W-:-:S02]  /*33a0*/  F2FP.RELU.BF16.F32.PACK_AB R4, R41, R4 ;  /* 0x000000042904723e */ /* 0x000fc400000018ff */
[----:B------:R-:W-:Y:S02]  /*33b0*/  F2FP.RELU.BF16.F32.PACK_AB R6, R45, R44 ;  /* 0x0000002c2d06723e */ /* 0x000fe400000018ff */
[----:B------:R-:W-:Y:S02]  /*33c0*/  F2FP.RELU.BF16.F32.PACK_AB R7, R10, R7 ;  /* 0x000000070a07723e */ /* 0x000fe400000018ff */
[----:B------:R-:W-:Y:S02]  /*33d0*/  F2FP.RELU.BF16.F32.PACK_AB R49, R51, R50 ;  /* 0x000000323331723e */ /* 0x000fe400000018ff */
[----:B------:R-:W-:Y:S01]  /*33e0*/  F2FP.RELU.BF16.F32.PACK_AB R50, R53, R52 ;  /* 0x000000343532723e */ /* 0x000fe200000018ff */
[----:B------:R1:W-:Y:S01]  /*33f0*/  STSM.16.M88.4 [R12+0x2200], R4 ;  /* 0x002200040c007844 */ /* 0x0003e20000000200 */
[----:B------:R-:W-:-:S05]  /*3400*/  F2FP.RELU.BF16.F32.PACK_AB R51, R55, R54 ;  /* 0x000000363733723e */ /* 0x000fca00000018ff */
        /* <DEDUP_REMOVED lines=11> */
[----:B------:R-:W-:Y:S02]  /*34c0*/  UIADD3 UR4, UR51, 0x2200, URZ ;  /* 0x0000220033047890 */ /* 0x000fe4000fffe03f */
[----:B------:R-:W-:Y:S01]  /*34d0*/  UIADD3.X UR9, URZ, UR55, URZ, UP0, !UPT ;  /* 0x000000373f097290 */ /* 0x000fe200087fe43f */
[----:B------:R-:W-:Y:S01]  /*34e0*/  UMOV UR6, UR46 ;  /* 0x0000002e00067c82 */ /* 0x000fe20008000000 */
[----:B------:R-:W-:-:S07]  /*34f0*/  UMOV UR7, UR47 ;  /* 0x0000002f00077c82 */ /* 0x000fce0008000000 */
[----:B------:R2:W-:Y:S01]  /*3500*/  UTMASTG.3D [UR4], [UR8] ;  /* 0x00000004080073b5 */ /* 0x0005e20008010000 */
[----:B------:R0:W-:Y:S01]  /*3510*/  UTMACMDFLUSH ;  /* 0x00000000000079b7 */ /* 0x0001e20000000000 */
[----:B--2---:R-:W-:-:S04]  /*3520*/  DEPBAR.LE SB0, 0x1 ;  /* 0x000080400000791a */ /* 0x004fc80000000000 */
.L_x_64:
[----:B------:R-:W-:Y:S05]  /*3530*/  BSYNC B0 ;  /* 0x0000000000007941 */ /* 0x000fea0003800000 */
.L_x_63:
[----:B------:R-:W-:Y:S06]  /*3540*/  BAR.SYNC.DEFER_BLOCKING 0x1, 0x100 ;  /* 0x0044000000007b1d */ /* 0x000fec0000010000 */
[----:B------:R-:W-:Y:S04]  /*3550*/  BSSY B0, `(.L_x_65) ;  /* 0x0000009000007945 */ /* 0x000fe80003800000 */
[----:B------:R-:W-:Y:S05]  /*3560*/  @P0 BRA `(.L_x_66) ;  /* 0x00000000001c0947 */ /* 0x000fea0003800000 */
[----:B------:R-:W-:-:S13]  /*3570*/  ISETP.NE.AND P3, PT, R99, 0x3, PT ;  /* 0x000000036300780c */ /* 0x000fda0003f65270 */
[----:B------:R-:W-:Y:S05]  /*3580*/  @!P3 BRA `(.L_x_67) ;  /* 0x000000000004b947 */ /* 0x000fea0003800000 */
[----:B------:R-:W-:Y:S01]  /*3590*/  BPT.TRAP 0x1 ;  /* 0x000000040000795c */ /* 0x000fe20000300000 */
.L_x_67:
[----:B------:R-:W-:-:S04]  /*35a0*/  ULEA UR4, UR40, UR51, 0x3 ;  /* 0x0000003328047291 */ /* 0x000fc8000f8e183f */
[----:B------:R-:W-:-:S04]  /*35b0*/  UIADD3 UR4, UR4, 0x80, URZ ;  /* 0x0000008004047890 */ /* 0x000fc8000fffe03f */
[----:B------:R-:W-:-:S09]  /*35c0*/  UPRMT UR4, UR50, 0x654, UR4 ;  /* 0x0000065432047896 */ /* 0x000fd20008000004 */
[----:B------:R-:W-:Y:S03]  /*35d0*/  SYNCS.ARRIVE.TRANS64.RED.A1T0 RZ, [UR4], RZ ;  /* 0x000000ffffff79a7 */ /* 0x000fe60008100404 */
.L_x_66:
[----:B------:R-:W-:Y:S05]  /*35e0*/  BSYNC B0 ;  /* 0x0000000000007941 */ /* 0x000fea0003800000 */
.L_x_65:
[----:B------:R-:W-:Y:S01]  /*35f0*/  UIADD3 UR40, UR40, 0x1, URZ ;  /* 0x0000000128287890 */ /* 0x000fe2000fffe03f */
[----:B------:R-:W-:Y:S01]  /*3600*/  BSSY B0, `(.L_x_68) ;  /* 0x0000039000007945 */ /* 0x000fe20003800000 */
[----:B------:R-:W-:Y:S02]  /*3610*/  IMAD.MOV.U32 R9, RZ, RZ, R93 ;  /* 0x000000ffff097224 */ /* 0x000fe400078e005d */
[----:B------:R-:W-:-:S04]  /*3620*/  UISETP.NE.AND UP0, UPT, UR40, 0x4, UPT ;  /* 0x000000042800788c */ /* 0x000fc8000bf05270 */
[----:B------:R-:W-:Y:S01]  /*3630*/  USEL UR40, UR40, URZ, UP0 ;  /* 0x0000003f28287287 */ /* 0x000fe20008000000 */
[----:B------:R-:W-:Y:S11]  /*3640*/  @P0 BRA `(.L_x_69) ;  /* 0x0000000000d00947 */ /* 0x000ff60003800000 */
[----:B------:R-:W-:-:S13]  /*3650*/  ISETP.NE.AND P3, PT, R99, 0x3, PT ;  /* 0x000000036300780c */ /* 0x000fda0003f65270 */
[----:B------:R-:W-:Y:S05]  /*3660*/  @!P3 BRA `(.L_x_70) ;  /* 0x000000000004b947 */ /* 0x000fea0003800000 */
[----:B------:R-:W-:Y:S01]  /*3670*/  BPT.TRAP 0x1 ;  /* 0x000000040000795c */ /* 0x000fe20000300000 */
.L_x_70:
[C---:B-1----:R-:W-:Y:S01]  /*3680*/  LEA R4, R15.reuse, UR51, 0x3 ;  /* 0x000000330f047c11 */ /* 0x042fe2000f8e18ff */
[----:B------:R-:W-:Y:S01]  /*3690*/  VIADD R11, R15, 0x1 ;  /* 0x000000010f0b7836 */ /* 0x000fe20000000000 */
[----:B------:R-:W-:Y:S01]  /*36a0*/  SHF.L.U32 R5, R93, 0x1f, RZ ;  /* 0x0000001f5d057819 */ /* 0x000fe200000006ff */
[----:B------:R-:W-:Y:S03]  /*36b0*/  BSSY B1, `(.L_x_71) ;  /* 0x0000005000017945 */ /* 0x000fe60003800000 */
[----:B------:R-:W1:Y:S01]  /*36c0*/  SYNCS.PHASECHK.TRANS64.TRYWAIT P5, [R4+URZ+0x60], R5 ;  /* 0x00006005040075a7 */ /* 0x000e6200080a017f */
[----:B------:R-:W-:-:S04]  /*36d0*/  ISETP.NE.AND P3, PT, R11, 0x4, PT ;  /* 0x000000040b00780c */ /* 0x000fc80003f65270 */
[----:B------:R-:W-:Y:S01]  /*36e0*/  SEL R40, RZ, 0x1, P3 ;  /* 0x00000001ff287807 */ /* 0x000fe20001800000 */
[----:B-1----:R-:W-:Y:S08]  /*36f0*/  @!P5 BRA `(.L_x_72) ;  /* 0x000000400034d947 */ /* 0x002ff00003800000 */
.L_x_170:
[----:B------:R-:W-:Y:S05]  /*3700*/  BSYNC B1 ;  /* 0x0000000000017941 */ /* 0x000fea0003800000 */
.L_x_71:
[----:B------:R-:W-:Y:S05]  /*3710*/  @P4 BRA `(.L_x_73) ;  /* 0x0000000000944947 */ /* 0x000fea0003800000 */
[----:B------:R-:W-:Y:S01]  /*3720*/  IMAD R26, R15, 0x2000, R8 ;  /* 0x000020000f1a7824 */ /* 0x000fe200078e0208 */
[----:B------:R-:W-:Y:S05]  /*3730*/  WARPSYNC.ALL ;  /* 0x0000000000007948 */ /* 0x000fea0003800000 */
[----:B------:R-:W-:Y:S01]  /*3740*/  IMAD R29, R95, 0x2, R26 ;  /* 0x000000025f1d7824 */ /* 0x000fe200078e021a */
[----:B-1----:R-:W1:Y:S05]  /*3750*/  LDSM.16.M88.4 R4, [R26] ;  /* 0x000000001a04783b */ /* 0x002e6a0000000200 */
[----:B------:R-:W2:Y:S01]  /*3760*/  LDSM.16.M88.4 R28, [R29] ;  /* 0x000000001d1c783b */ /* 0x000ea20000000200 */
[----:B-1----:R-:W-:Y:S01]  /*3770*/  IMAD.U32 R0, R4, 0x10000, RZ ;  /* 0x0001000004007824 */ /* 0x002fe200078e00ff */
[----:B------:R-:W-:Y:S01]  /*3780*/  SHF.L.U32 R22, R6, 0x10, RZ ;  /* 0x0000001006167819 */ /* 0x000fe200000006ff */
[----:B------:R-:W-:Y:S01]  /*3790*/  IMAD.U32 R24, R7, 0x10000, RZ ;  /* 0x0001000007187824 */ /* 0x000fe200078e00ff */
[----:B------:R-:W-:Y:S01]  /*37a0*/  LOP3.LUT R4, R4, 0xffff0000, RZ, 0xc0, !PT ;  /* 0xffff000004047812 */ /* 0x000fe200078ec0ff */
[C---:B------:R-:W-:Y:S01]  /*37b0*/  IMAD.U32 R10, R5.reuse, 0x10000, RZ ;  /* 0x00010000050a7824 */ /* 0x040fe200078e00ff */
[----:B------:R-:W-:Y:S01]  /*37c0*/  LOP3.LUT R20, R5, 0xffff0000, RZ, 0xc0, !PT ;  /* 0xffff000005147812 */ /* 0x000fe200078ec0ff */
[----:B--2---:R-:W-:Y:S01]  /*37d0*/  IMAD.U32 R26, R28, 0x10000, RZ ;  /* 0x000100001c1a7824 */ /* 0x004fe200078e00ff */
[----:B------:R-:W-:Y:S01]  /*37e0*/  LOP3.LUT R6, R6, 0xffff0000, RZ, 0xc0, !PT ;  /* 0xffff000006067812 */ /* 0x000fe200078ec0ff */
[----:B------:R-:W-:Y:S01]  /*37f0*/  IMAD.U32 R34, R30, 0x10000, RZ ;  /* 0x000100001e227824 */ /* 0x000fe200078e00ff */
[----:B------:R-:W-:Y:S01]  /*3800*/  LOP3.LUT R100, R7, 0xffff0000, RZ, 0xc0, !PT ;  /* 0xffff000007647812 */ /* 0x000fe200078ec0ff */
[----:B------:R-:W-:Y:S01]  /*3810*/  IMAD.U32 R32, R29, 0x10000, RZ ;  /* 0x000100001d207824 */ /* 0x000fe200078e00ff */
[----:B------:R-:W-:Y:S01]  /*3820*/  LOP3.LUT R28, R28, 0xffff0000, RZ, 0xc0, !PT ;  /* 0xffff00001c1c7812 */ /* 0x000fe200078ec0ff */
[----:B------:R-:W-:Y:S01]  /*3830*/  IMAD.U32 R36, R31, 0x10000, RZ ;  /* 0x000100001f247824 */ /* 0x000fe200078e00ff */
[----:B------:R-:W-:Y:S01]  /*3840*/  LOP3.LUT R108, R29, 0xffff0000, RZ, 0xc0, !PT ;  /* 0xffff00001d6c7812 */ /* 0x000fe200078ec0ff */
[C---:B------:R-:W-:Y:S01]  /*3850*/  FMUL R3, R89.reuse, R0 ;  /* 0x0000000059037220 */ /* 0x040fe20000400000 */
[----:B------:R-:W-:Y:S01]  /*3860*/  LOP3.LUT R30, R30, 0xffff0000, RZ, 0xc0, !PT ;  /* 0xffff00001e1e7812 */ /* 0x000fe200078ec0ff */
[----:B------:R-:W-:Y:S01]  /*3870*/  FMUL R21, R89, R22 ;  /* 0x0000001659157220 */ /* 0x000fe20000400000 */
        /* <DEDUP_REMOVED lines=15> */
.L_x_73:
[----:B------:R-:W-:Y:S02]  /*3970*/  LOP3.LUT R9, R93, R40, RZ, 0x3c, !PT ;  /* 0x000000285d097212 */ /* 0x000fe400078e3cff */
[----:B------:R-:W-:-:S07]  /*3980*/  SEL R15, R11, RZ, P3 ;  /* 0x000000ff0b0f7207 */ /* 0x000fce0001800000 */
.L_x_69:
[----:B------:R-:W-:Y:S05]  /*3990*/  BSYNC B0 ;  /* 0x0000000000007941 */ /* 0x000fea0003800000 */
.L_x_68:
        /* <DEDUP_REMOVED lines=45> */
.L_x_75:
[----:B------:R-:W-:Y:S05]  /*3c70*/  BSYNC B0 ;  /* 0x0000000000007941 */ /* 0x000fea0003800000 */
.L_x_74:
[----:B------:R-:W-:Y:S06]  /*3c80*/  BAR.SYNC.DEFER_BLOCKING 0x1, 0x100 ;  /* 0x0044000000007b1d */ /* 0x000fec0000010000 */
[----:B------:R-:W-:Y:S04]  /*3c90*/  BSSY B0, `(.L_x_76) ;  /* 0x0000009000007945 */ /* 0x000fe80003800000 */
[----:B------:R-:W-:Y:S05]  /*3ca0*/  @P0 BRA `(.L_x_77) ;  /* 0x00000000001c0947 */ /* 0x000fea0003800000 */
[----:B------:R-:W-:-:S13]  /*3cb0*/  ISETP.NE.AND P3, PT, R99, 0x3, PT ;  /* 0x000000036300780c */ /* 0x000fda0003f65270 */
[----:B------:R-:W-:Y:S05]  /*3cc0*/  @!P3 BRA `(.L_x_78) ;  /* 0x000000000004b947 */ /* 0x000fea0003800000 */
[----:B------:R-:W-:Y:S01]  /*3cd0*/  BPT.TRAP 0x1 ;  /* 0x000000040000795c */ /* 0x000fe20000300000 */
.L_x_78:
[----:B------:R-:W-:-:S04]  /*3ce0*/  ULEA UR4, UR40, UR51, 0x3 ;  /* 0x0000003328047291 */ /* 0x000fc8000f8e183f */
[----:B------:R-:W-:-:S04]  /*3cf0*/  UIADD3 UR4, UR4, 0x80, URZ ;  /* 0x0000008004047890 */ /* 0x000fc8000fffe03f */
[----:B------:R-:W-:-:S09]  /*3d00*/  UPRMT UR4, UR50, 0x654, UR4 ;  /* 0x0000065432047896 */ /* 0x000fd20008000004 */
[----:B------:R-:W-:Y:S03]  /*3d10*/  SYNCS.ARRIVE.TRANS64.RED.A1T0 RZ, [UR4], RZ ;  /* 0x000000ffffff79a7 */ /* 0x000fe60008100404 */
.L_x_77:
[----:B------:R-:W-:Y:S05]  /*3d20*/  BSYNC B0 ;  /* 0x0000000000007941 */ /* 0x000fea0003800000 */
.L_x_76:
[----:B------:R-:W-:Y:S01]  /*3d30*/  UIADD3 UR4, UR40, 0x1, URZ ;  /* 0x0000000128047890 */ /* 0x000fe2000fffe03f */
[----:B------:R-:W-:Y:S03]  /*3d40*/  BSSY B0, `(.L_x_79) ;  /* 0x0000033000007945 */ /* 0x000fe60003800000 */
[----:B------:R-:W-:-:S04]  /*3d50*/  UISETP.NE.AND UP0, UPT, UR4, 0x4, UPT ;  /* 0x000000040400788c */ /* 0x000fc8000bf05270 */
[----:B------:R-:W-:Y:S01]  /*3d60*/  USEL UR40, UR4, URZ, UP0 ;  /* 0x0000003f04287287 */ /* 0x000fe20008000000 */
[----:B------:R-:W-:Y:S11]  /*3d70*/  @P0 BRA `(.L_x_80) ;  /* 0x0000000000bc0947 */ /* 0x000ff60003800000 */
[----:B------:R-:W-:-:S13]  /*3d80*/  ISETP.NE.AND P3, PT, R99, 0x3, PT ;  /* 0x000000036300780c */ /* 0x000fda0003f65270 */
[----:B------:R-:W-:Y:S05]  /*3d90*/  @!P3 BRA `(.L_x_81) ;  /* 0x000000000004b947 */ /* 0x000fea0003800000 */
[----:B------:R-:W-:Y:S01]  /*3da0*/  BPT.TRAP 0x1 ;  /* 0x000000040000795c */ /* 0x000fe20000300000 */
.L_x_81:
[----:B-1----:R-:W-:Y:S01]  /*3db0*/  SHF.L.U32 R4, R9, 0x1f, RZ ;  /* 0x0000001f09047819 */ /* 0x002fe200000006ff */
[----:B------:R-:W-:Y:S01]  /*3dc0*/  BSSY B1, `(.L_x_82) ;  /* 0x0000004000017945 */ /* 0x000fe20003800000 */
[----:B------:R-:W-:-:S04]  /*3dd0*/  LEA R5, R15, UR51, 0x3 ;  /* 0x000000330f057c11 */ /* 0x000fc8000f8e18ff */
[----:B------:R-:W1:Y:S02]  /*3de0*/  SYNCS.PHASECHK.TRANS64.TRYWAIT P3, [R5+URZ+0x60], R4 ;  /* 0x00006004050075a7 */ /* 0x000e64000806017f */
[----:B-1----:R-:W-:Y:S05]  /*3df0*/  @!P3 BRA `(.L_x_83) ;  /* 0x000000380088b947 */ /* 0x002fea0003800000 */
.L_x_171:
[----:B------:R-:W-:Y:S05]  /*3e00*/  BSYNC B1 ;  /* 0x0000000000017941 */ /* 0x000fea0003800000 */
.L_x_82:
        /* <DEDUP_REMOVED lines=38> */
.L_x_80:
[----:B------:R-:W-:Y:S05]  /*4070*/  BSYNC B0 ;  /* 0x0000000000007941 */ /* 0x000fea0003800000 */
.L_x_79:
        /* <DEDUP_REMOVED lines=16> */
[----:B-1----:R-:W-:Y:S01]  /*4180*/  F2FP.RELU.BF16.F32.PACK_AB R4, R0, R3 ;  /* 0x000000030004723e */ /* 0x002fe200000018ff */
[----:B------:R-:W-:Y:S05]  /*4190*/  WARPSYNC.ALL ;  /* 0x0000000000007948 */ /* 0x000fea0003800000 */
[----:B------:R-:W-:Y:S01]  /*41a0*/  F2FP.RELU.BF16.F32.PACK_AB R5, R20, R13 ;  /* 0x0000000d1405723e */ /* 0x000fe200000018ff */
[----:B------:R-:W-:Y:S01]  /*41b0*/  BSSY B0, `(.L_x_84) ;  /* 0x000001a000007945 */ /* 0x000fe20003800000 */
[----:B------:R-:W-:-:S02]  /*41c0*/  F2FP.RELU.BF16.F32.PACK_AB R6, R22, R21 ;  /* 0x000000151606723e */ /* 0x000fc400000018ff */
[----:B------:R-:W-:Y:S02]  /*41d0*/  F2FP.RELU.BF16.F32.PACK_AB R7, R100, R23 ;  /* 0x000000176407723e */ /* 0x000fe400000018ff */
[----:B------:R-:W-:Y:S02]  /*41e0*/  F2FP.RELU.BF16.F32.PACK_AB R8, R104, R25 ;  /* 0x000000196808723e */ /* 0x000fe400000018ff */
[----:B------:R-:W-:Y:S01]  /*41f0*/  F2FP.RELU.BF16.F32.PACK_AB R9, R108, R27 ;  /* 0x0000001b6c09723e */ /* 0x000fe200000018ff */
[----:B------:R1:W-:Y:S01]  /*4200*/  STSM.16.M88.4 [R12+0x6200], R4 ;  /* 0x006200040c007844 */ /* 0x0003e20000000200 */
[----:B------:R-:W-:Y:S02]  /*4210*/  F2FP.RELU.BF16.F32.PACK_AB R10, R112, R29 ;  /* 0x0000001d700a723e */ /* 0x000fe400000018ff */
        /* <DEDUP_REMOVED lines=19> */
.L_x_85:
[----:B------:R-:W-:Y:S05]  /*4350*/  BSYNC B0 ;  /* 0x0000000000007941 */ /* 0x000fea0003800000 */
.L_x_84:
[----:B------:R-:W-:Y:S06]  /*4360*/  BAR.SYNC.DEFER_BLOCKING 0x1, 0x100 ;  /* 0x0044000000007b1d */ /* 0x000fec0000010000 */
[----:B------:R-:W-:Y:S04]  /*4370*/  BSSY B0, `(.L_x_86) ;  /* 0x0000009000007945 */ /* 0x000fe80003800000 */
[----:B------:R-:W-:Y:S05]  /*4380*/  @P0 BRA `(.L_x_87) ;  /* 0x00000000001c0947 */ /* 0x000fea0003800000 */
[----:B------:R-:W-:-:S13]  /*4390*/  ISETP.NE.AND P0, PT, R99, 0x3, PT ;  /* 0x000000036300780c */ /* 0x000fda0003f05270 */
[----:B------:R-:W-:Y:S05]  /*43a0*/  @!P0 BRA `(.L_x_88) ;  /* 0x0000000000048947 */ /* 0x000fea0003800000 */
[----:B------:R-:W-:Y:S01]  /*43b0*/  BPT.TRAP 0x1 ;  /* 0x000000040000795c */ /* 0x000fe20000300000 */
.L_x_88:
[----:B------:R-:W-:-:S04]  /*43c0*/  ULEA UR4, UR40, UR51, 0x3 ;  /* 0x0000003328047291 */ /* 0x000fc8000f8e183f */
[----:B------:R-:W-:-:S04]  /*43d0*/  UIADD3 UR4, UR4, 0x80, URZ ;  /* 0x0000008004047890 */ /* 0x000fc8000fffe03f */
[----:B------:R-:W-:-:S09]  /*43e0*/  UPRMT UR4, UR50, 0x654, UR4 ;  /* 0x0000065432047896 */ /* 0x000fd20008000004 */
[----:B------:R-:W-:Y:S03]  /*43f0*/  SYNCS.ARRIVE.TRANS64.RED.A1T0 RZ, [UR4], RZ ;  /* 0x000000ffffff79a7 */ /* 0x000fe60008100404 */
.L_x_87:
[----:B------:R-:W-:Y:S05]  /*4400*/  BSYNC B0 ;  /* 0x0000000000007941 */ /* 0x000fea0003800000 */
.L_x_86:
[----:B------:R-:W-:Y:S01]  /*4410*/  IADD3 R16, P0, R16, UR38, RZ ;  /* 0x0000002610107c10 */ /* 0x000fe2000ff1e0ff */
[----:B------:R-:W-:Y:S01]  /*4420*/  ULDC.64 UR4, c[0x0][0x8f8] ;  /* 0x00023e0000047ab9 */ /* 0x000fe20000000a00 */
[----:B------:R-:W-:Y:S01]  /*4430*/  UIADD3 UR40, UR40, 0x1, URZ ;  /* 0x0000000128287890 */ /* 0x000fe2000fffe03f */
[----:B------:R-:W-:Y:S01]  /*4440*/  PRMT R0, RZ, 0x7610, R0 ;  /* 0x00007610ff007816 */ /* 0x000fe20000000000 */
[----:B------:R-:W-:Y:S01]  /*4450*/  UMOV UR47, 0xffffffff ;  /* 0xffffffff002f7882 */ /* 0x000fe20000000000 */
[----:B------:R-:W-:Y:S01]  /*4460*/  IADD3.X R17, R17, UR37, RZ, P0, !PT ;  /* 0x0000002511117c10 */ /* 0x000fe200087fe4ff */
[----:B------:R-:W-:Y:S01]  /*4470*/  UISETP.NE.AND UP0, UPT, UR40, 0x4, UPT ;  /* 0x000000042800788c */ /* 0x000fe2000bf05270 */
[----:B------:R-:W-:Y:S01]  /*4480*/  ISETP.GE.U32.AND P0, PT, R16, UR4, PT ;  /* 0x0000000410007c0c */ /* 0x000fe2000bf06070 */
[----:B------:R-:W-:Y:S02]  /*4490*/  IMAD.MOV.U32 R22, RZ, RZ, -0x1 ;  /* 0xffffffffff167424 */ /* 0x000fe400078e00ff */
[----:B------:R-:W-:Y:S01]  /*44a0*/  USEL UR40, UR40, URZ, UP0 ;  /* 0x0000003f28287287 */ /* 0x000fe20008000000 */
[----:B------:R-:W-:Y:S01]  /*44b0*/  ISETP.GE.U32.AND.EX P0, PT, R17, UR5, PT, P0 ;  /* 0x0000000511007c0c */ /* 0x000fe2000bf06100 */
[----:B------:R-:W-:-:S12]  /*44c0*/  IMAD.MOV.U32 R23, RZ, RZ, -0x1 ;  /* 0xffffffffff177424 */ /* 0x000fd800078e00ff */
[----:B------:R-:W-:Y:S05]  /*44d0*/  @P0 BRA `(.L_x_89) ;  /* 0x0000000400500947 */ /* 0x000fea0003800000 */
[----:B-1----:R-:W1:Y:S01]  /*44e0*/  LDC.64 R10, c[0x0][0x8d0] ;  /* 0x00023400ff0a7b82 */ /* 0x002e620000000a00 */
[----:B------:R-:W2:Y:S01]  /*44f0*/  S2R R12, SR_CTAID.X ;  /* 0x00000000000c7919 */ /* 0x000ea20000002500 */
[----:B------:R-:W-:Y:S02]  /*4500*/  IMAD.MOV.U32 R8, RZ, RZ, R16 ;  /* 0x000000ffff087224 */ /* 0x000fe400078e0010 */
[----:B------:R-:W-:Y:S01]  /*4510*/  IMAD.MOV.U32 R9, RZ, RZ, R17 ;  /* 0x000000ffff097224 */ /* 0x000fe200078e0011 */
[----:B------:R-:W3:Y:S03]  /*4520*/  S2R R22, SR_CTAID.Y ;  /* 0x0000000000167919 */ /* 0x000ee60000002600 */
[----:B------:R-:W4:Y:S08]  /*4530*/  LDC R0, c[0x0][0x8d8] ;  /* 0x00023600ff007b82 */ /* 0x000f300000000800 */
[----:B------:R-:W2:Y:S01]  /*4540*/  LDC.64 R14, c[0x0][0x8c8] ;  /* 0x00023200ff0e7b82 */ /* 0x000ea20000000a00 */
[----:B-1----:R-:W-:-:S04]  /*4550*/  ISETP.NE.U32.AND P0, PT, R10, RZ, PT ;  /* 0x000000ff0a00720c */ /* 0x002fc80003f05070 */
[----:B------:R-:W-:-:S13]  /*4560*/  ISETP.NE.AND.EX P0, PT, R11, RZ, PT, P0 ;  /* 0x000000ff0b00720c */ /* 0x000fda0003f05300 */
[----:B--234-:R-:W-:Y:S05]  /*4570*/  @!P0 BRA `(.L_x_90) ;  /* 0x0000000000288947 */ /* 0x01cfea0003800000 */
        /* <DEDUP_REMOVED lines=10> */
.L_x_90:
[-CC-:B------:R-:W-:Y:S01]  /*4620*/  SHF.R.U64 R29, R8, R0.reuse, R9.reuse ;  /* 0x00000000081d7219 */ /* 0x180fe20000001209 */
[----:B------:R-:W1:Y:S01]  /*4630*/  LDC.64 R20, c[0x0][0x8e8] ;  /* 0x00023a00ff147b82 */ /* 0x000e620000000a00 */
[----:B------:R-:W-:Y:S01]  /*4640*/  SHF.R.U32.HI R0, RZ, R0, R9 ;  /* 0x00000000ff007219 */ /* 0x000fe20000011609 */
[----:B------:R-:W-:Y:S01]  /*4650*/  ULDC UR4, c[0x0][0x150] ;  /* 0x0000540000047ab9 */ /* 0x000fe20000000800 */
[----:B------:R-:W-:Y:S02]  /*4660*/  IADD3 R3, P0, RZ, -R29, RZ ;  /* 0x8000001dff037210 */ /* 0x000fe40007f1e0ff */
[----:B------:R-:W-:-:S03]  /*4670*/  I2FP.F32.U32 R7, R12 ;  /* 0x0000000c00077245 */ /* 0x000fc60000201000 */
[----:B------:R-:W2:Y:S01]  /*4680*/  LDC R6, c[0x0][0x8c0] ;  /* 0x00023000ff067b82 */ /* 0x000ea20000000800 */
[----:B------:R-:W-:Y:S02]  /*4690*/  IMAD.X R5, RZ, RZ, ~R0, P0 ;  /* 0x000000ffff057224 */ /* 0x000fe400000e0e00 */
[----:B------:R-:W-:Y:S01]  /*46a0*/  FMUL R7, R7, UR4 ;  /* 0x0000000407077c20 */ /* 0x000fe20008400000 */
[----:B------:R-:W-:Y:S01]  /*46b0*/  ULDC UR4, c[0x0][0x154] ;  /* 0x0000550000047ab9 */ /* 0x000fe20000000800 */
[-C--:B------:R-:W-:Y:S02]  /*46c0*/  IMAD R0, R5, R14.reuse, RZ ;  /* 0x0000000e05007224 */ /* 0x080fe400078e02ff */
[C---:B------:R-:W-:Y:S01]  /*46d0*/  IMAD.WIDE.U32 R4, R3.reuse, R14, R16 ;  /* 0x0000000e03047225 */ /* 0x040fe200078e0010 */
[----:B------:R-:W3:Y:S01]  /*46e0*/  LDC R8, c[0x0][0x8b0] ;  /* 0x00022c00ff087b82 */ /* 0x000ee20000000800 */
[----:B------:R-:W4:Y:S02]  /*46f0*/  F2I.U32.TRUNC.NTZ R7, R7 ;  /* 0x0000000700077305 */ /* 0x000f24000020f000 */
[----:B------:R-:W-:Y:S01]  /*4700*/  IMAD R3, R3, R15, R0 ;  /* 0x0000000f03037224 */ /* 0x000fe200078e0200 */
[----:B------:R-:W-:-:S03]  /*4710*/  I2FP.F32.U32 R0, R22 ;  /* 0x0000001600007245 */ /* 0x000fc60000201000 */
[----:B------:R-:W-:Y:S01]  /*4720*/  IMAD.IADD R3, R5, 0x1, R3 ;  /* 0x0000000105037824 */ /* 0x000fe200078e0203 */
[----:B------:R-:W5:Y:S01]  /*4730*/  LDC R11, c[0x0][0x900] ;  /* 0x00024000ff0b7b82 */ /* 0x000f620000000800 */
[----:B-1----:R-:W-:-:S04]  /*4740*/  ISETP.NE.U32.AND P0, PT, R20, RZ, PT ;  /* 0x000000ff1400720c */ /* 0x002fc80003f05070 */
[----:B------:R-:W-:-:S03]  /*4750*/  ISETP.NE.AND.EX P0, PT, R21, RZ, PT, P0 ;  /* 0x000000ff1500720c */ /* 0x000fc60003f05300 */
[----:B------:R-:W1:Y:S01]  /*4760*/  LDC R9, c[0x0][0x144] ;  /* 0x00005100ff097b82 */ /* 0x000e620000000800 */
[-C--:B--2---:R-:W-:Y:S01]  /*4770*/  SHF.R.U64 R10, R4, R6.reuse, R3 ;  /* 0x00000006040a7219 */ /* 0x084fe20000001203 */
[----:B----4-:R-:W-:Y:S01]  /*4780*/  IMAD.MOV R7, RZ, RZ, -R7 ;  /* 0x000000ffff077224 */ /* 0x010fe200078e0a07 */
[----:B------:R-:W-:Y:S01]  /*4790*/  SHF.R.U32.HI R3, RZ, R6, R3 ;  /* 0x00000006ff037219 */ /* 0x000fe20000011603 */
[----:B------:R-:W-:-:S04]  /*47a0*/  FMUL R6, R0, UR4 ;  /* 0x0000000400067c20 */ /* 0x000fc80008400000 */
[----:B------:R-:W2:Y:S01]  /*47b0*/  LDC R23, c[0x0][0x148] ;  /* 0x00005200ff177b82 */ /* 0x000ea20000000800 */
[----:B------:R4:W1:Y:S01]  /*47c0*/  F2I.U32.TRUNC.NTZ R14, R6 ;  /* 0x00000006000e7305 */ /* 0x000862000020f000 */
[-CC-:B---3--:R-:W-:Y:S02]  /*47d0*/  SHF.R.U64 R13, R10, R8.reuse, R3.reuse ;  /* 0x000000080a0d7219 */ /* 0x188fe40000001203 */
[----:B------:R-:W-:-:S04]  /*47e0*/  SHF.R.U32.HI R0, RZ, R8, R3 ;  /* 0x00000008ff007219 */ /* 0x000fc80000011603 */
[----:B------:R-:W3:Y:S01]  /*47f0*/  LDC R24, c[0x0][0x8a8] ;  /* 0x00022a00ff187b82 */ /* 0x000ee20000000800 */
[-CC-:B-----5:R-:W-:Y:S02]  /*4800*/  SHF.R.U64 R15, R13, R11.reuse, R0.reuse ;  /* 0x0000000b0d0f7219 */ /* 0x1a0fe40000001200 */
[----:B------:R-:W-:-:S03]  /*4810*/  SHF.R.U32.HI R5, RZ, R11, R0 ;  /* 0x0000000bff057219 */ /* 0x000fc60000011600 */
[----:B------:R-:W-:Y:S02]  /*4820*/  IMAD.MOV.U32 R4, RZ, RZ, R15 ;  /* 0x000000ffff047224 */ /* 0x000fe400078e000f */
[----:B------:R-:W2:Y:S01]  /*4830*/  LDC R26, c[0x0][0x8f0] ;  /* 0x00023c00ff1a7b82 */ /* 0x000ea20000000800 */
[----:B-1----:R-:W-:-:S07]  /*4840*/  IMAD R25, R9, R7, R12 ;  /* 0x0000000709197224 */ /* 0x002fce00078e020c */
[----:B------:R-:W1:Y:S08]  /*4850*/  LDC R27, c[0x0][0x8e0] ;  /* 0x00023800ff1b7b82 */ /* 0x000e700000000800 */
[----:B------:R-:W1:Y:S01]  /*4860*/  LDC R28, c[0x0][0x8b8] ;  /* 0x00022e00ff1c7b82 */ /* 0x000e620000000800 */
[----:B---34-:R-:W-:Y:S05]  /*4870*/  @!P0 BRA `(.L_x_91) ;  /* 0x0000000000288947 */ /* 0x018fea0003800000 */
[----:B------:R-:W3:Y:S02]  /*4880*/  LDC R0, c[0x0][0x8f4] ;  /* 0x00023d00ff007b82 */ /* 0x000ee40000000800 */
[----:B---3--:R-:W-:-:S05]  /*4890*/  IADD3 R3, P0, R15, R0, RZ ;  /* 0x000000000f037210 */ /* 0x008fca0007f1e0ff */
        /* <DEDUP_REMOVED lines=8> */
.L_x_91:
[----:B------:R-:W-:Y:S01]  /*4920*/  ISETP.NE.AND P0, PT, R2, 0x1, PT ;  /* 0x000000010200780c */ /* 0x000fe20003f05270 */
[----:B------:R-:W-:Y:S01]  /*4930*/  IMAD.MOV R14, RZ, RZ, -R14 ;  /* 0x000000ffff0e7224 */ /* 0x000fe200078e0a0e */
[----:B--2---:R-:W-:Y:S01]  /*4940*/  SHF.R.U64 R3, R4, R26, R5 ;  /* 0x0000001a04037219 */ /* 0x004fe20000001205 */
[----:B------:R-:W-:Y:S01]  /*4950*/  VIADD R5, R24, 0xffffffff ;  /* 0xffffffff18057836 */ /* 0x000fe20000000000 */
[----:B------:R-:W-:Y:S02]  /*4960*/  LOP3.LUT R0, R13, R96, RZ, 0xc0, !PT ;  /* 0x000000600d007212 */ /* 0x000fe400078ec0ff */
[----:B------:R-:W-:Y:S01]  /*4970*/  R2UR UR47, R29 ;  /* 0x000000001d2f72ca */ /* 0x000fe200000e0000 */
[----:B------:R-:W-:-:S06]  /*4980*/  IMAD.MOV R4, RZ, RZ, -R3 ;  /* 0x000000ffff047224 */ /* 0x000fcc00078e0a03 */
[----:B------:R-:W-:Y:S02]  /*4990*/  @P0 IMAD R25, R23, R14, R22 ;  /* 0x0000000e17190224 */ /* 0x000fe400078e0216 */
[----:B------:R-:W-:Y:S01]  /*49a0*/  IMAD R22, R91, R3, R0 ;  /* 0x000000035b167224 */ /* 0x000fe200078e0200 */
[----:B------:R-:W-:Y:S01]  /*49b0*/  LOP3.LUT R3, R10, R5, RZ, 0xc0, !PT ;  /* 0x000000050a037212 */ /* 0x000fe200078ec0ff */
[----:B-1----:R-:W-:Y:S02]  /*49c0*/  IMAD R0, R4, R27, R15 ;  /* 0x0000001b04007224 */ /* 0x002fe400078e020f */
[----:B------:R-:W-:Y:S02]  /*49d0*/  IMAD R22, R22, R28, R25 ;  /* 0x0000001c16167224 */ /* 0x000fe400078e0219 */
[----:B------:R-:W-:Y:S02]  /*49e0*/  IMAD R3, R0, R24, R3 ;  /* 0x0000001800037224 */ /* 0x000fe400078e0203 */
[----:B------:R-:W-:-:S03]  /*49f0*/  IMAD.MOV.U32 R0, RZ, RZ, 0x1 ;  /* 0x00000001ff007424 */ /* 0x000fc600078e00ff */
[----:B------:R-:W-:Y:S02]  /*4a00*/  SEL R23, R3, R22, !P0 ;  /* 0x0000001603177207 */ /* 0x000fe40004000000 */
[----:B------:R-:W-:-:S07]  /*4a10*/  SEL R22, R22, R3, !P0 ;  /* 0x0000000316167207 */ /* 0x000fce0004000000 */
.L_x_89:
[----:B------:R-:W-:Y:S01]  /*4a20*/  LOP3.LUT P0, RZ, R0, 0xff, RZ, 0xc0, !PT ;  /* 0x000000ff00ff7812 */ /* 0x000fe2000780c0ff */
[----:B------:R-:W-:Y:S02]  /*4a30*/  UIMAD.WIDE.U32 UR4, UR43, -0x55555555, URZ ;  /* 0xaaaaaaab2b0478a5 */ /* 0x000fe4000f8e003f */
[----:B------:R-:W-:Y:S02]  /*4a40*/  UIADD3 UR41, UR41, 0x4, URZ ;  /* 0x0000000429297890 */ /* 0x000fe4000fffe03f */
[----:B------:R-:W-:-:S04]  /*4a50*/  USHF.R.U32.HI UR4, URZ, 0x2, UR5 ;  /* 0x000000023f047899 */ /* 0x000fc80008011605 */
[----:B------:R-:W-:-:S04]  /*4a60*/  UIMAD UR43, UR4, -0x6, UR43 ;  /* 0xfffffffa042b78a4 */ /* 0x000fc8000f8e022b */
[----:B------:R-:W-:Y:S08]  /*4a70*/  @P0 BRA `(.L_x_92) ;  /* 0xffffffc800ec0947 */ /* 0x000ff0000383ffff */
[----:B------:R-:W-:-:S13]  /*4a80*/  PLOP3.LUT P0, PT, PT, PT, PT, 0x8, 0x0 ;  /* 0x000000000000781c */ /* 0x000fda0003f0e170 */
.L_x_18:
[----:B------:R-:W-:Y:S05]  /*4a90*/  @P0 BRA `(.L_x_10) ;  /* 0x0000002800ec0947 */ /* 0x000fea0003800000 */
[----:B------:R-:W-:Y:S01]  /*4aa0*/  ULDC.64 UR6, c[0x0][0x588] ;  /* 0x0001620000067ab9 */ /* 0x000fe20000000a00 */
[----:B------:R-:W-:Y:S01]  /*4ab0*/  ISETP.NE.AND.EX P1, PT, R105, RZ, PT, P1 ;  /* 0x000000ff6900720c */ /* 0x000fe20003f25310 */
[----:B------:R-:W-:-:S04]  /*4ac0*/  DEPBAR.LE SB0, 0x0 ;  /* 0x000080000000791a */ /* 0x000fc80000000000 */
[----:B------:R-:W-:Y:S01]  /*4ad0*/  ISETP.NE.U32.AND P0, PT, RZ, UR6, PT ;  /* 0x00000006ff007c0c */ /* 0x000fe2000bf05070 */
[----:B------:R-:W-:Y:S03]  /*4ae0*/  BSSY B0, `(.L_x_93) ;  /* 0x0000014000007945 */ /* 0x000fe60003800000 */
[----:B------:R-:W-:-:S13]  /*4af0*/  ISETP.NE.AND.EX P0, PT, RZ, UR7, PT, P0 ;  /* 0x00000007ff007c0c */ /* 0x000fda000bf05300 */
[----:B------:R-:W-:Y:S05]  /*4b00*/  @P0 BRA P1, `(.L_x_94) ;  /* 0x0000000000440947 */ /* 0x000fea0000800000 */
[----:B------:R-:W-:-:S04]  /*4b10*/  ISETP.NE.U32.AND P0, PT, R103, RZ, PT ;  /* 0x000000ff6700720c */ /* 0x000fc80003f05070 */
[----:B------:R-:W-:-:S13]  /*4b20*/  ISETP.NE.AND.EX P0, PT, R105, RZ, PT, P0 ;  /* 0x000000ff6900720c */ /* 0x000fda0003f05300 */
[----:B------:R-:W-:Y:S05]  /*4b30*/  @!P0 BRA `(.L_x_95) ;  /* 0x00000000002c8947 */ /* 0x000fea0003800000 */
[----:B------:R-:W-:-:S13]  /*4b40*/  LOP3.LUT P0, RZ, R88, 0xff, RZ, 0xc0, !PT ;  /* 0x000000ff58ff7812 */ /* 0x000fda000780c0ff */
[----:B------:R-:W-:Y:S05]  /*4b50*/  @!P0 BRA `(.L_x_96) ;  /* 0x0000000000108947 */ /* 0x000fea0003800000 */
[----:B-----5:R-:W-:-:S13]  /*4b60*/  FSETP.NEU.AND P0, PT, R89, RZ, PT ;  /* 0x000000ff5900720b */ /* 0x020fda0003f0d000 */
[----:B------:R-:W-:Y:S05]  /*4b70*/  @!P0 BREAK B0 ;  /* 0x0000000000008942 */ /* 0x000fea0003800000 */
[----:B------:R-:W-:Y:S05]  /*4b80*/  @P0 BRA `(.L_x_94) ;  /* 0x0000000000240947 */ /* 0x000fea0003800000 */
[----:B------:R-:W-:Y:S05]  /*4b90*/  BRA `(.L_x_10) ;  /* 0x0000002800ac7947 */ /* 0x000fea0003800000 */
.L_x_96:
[----:B------:R-:W-:-:S04]  /*4ba0*/  ISETP.NE.U32.AND P0, PT, RZ, UR6, PT ;  /* 0x00000006ff007c0c */ /* 0x000fc8000bf05070 */
[----:B------:R-:W-:-:S13]  /*4bb0*/  ISETP.NE.AND.EX P0, PT, RZ, UR7, PT, P0 ;  /* 0x00000007ff007c0c */ /* 0x000fda000bf05300 */
[----:B------:R-:W-:Y:S05]  /*4bc0*/  @!P0 BREAK B0 ;  /* 0x0000000000008942 */ /* 0x000fea0003800000 */
[----:B------:R-:W-:Y:S05]  /*4bd0*/  @P0 BRA `(.L_x_94) ;  /* 0x0000000000100947 */ /* 0x000fea0003800000 */
[----:B------:R-:W-:Y:S05]  /*4be0*/  BRA `(.L_x_10) ;  /* 0x0000002800987947 */ /* 0x000fea0003800000 */
.L_x_95:
[----:B-----5:R-:W-:-:S13]  /*4bf0*/  FSETP.NEU.AND P0, PT, R89, RZ, PT ;  /* 0x000000ff5900720b */ /* 0x020fda0003f0d000 */
[----:B------:R-:W-:Y:S05]  /*4c00*/  @!P0 BREAK B0 ;  /* 0x0000000000008942 */ /* 0x000fea0003800000 */
[----:B------:R-:W-:Y:S05]  /*4c10*/  @!P0 BRA `(.L_x_10) ;  /* 0x00000028008c8947 */ /* 0x000fea0003800000 */
.L_x_94:
[----:B------:R-:W-:Y:S05]  /*4c20*/  BSYNC B0 ;  /* 0x0000000000007941 */ /* 0x000fea0003800000 */
.L_x_93:
[----:B------:R-:W-:-:S04]  /*4c30*/  LOP3.LUT R18, R18, 0x1, RZ, 0xfc, !PT ;  /* 0x0000000112127812 */ /* 0x000fc800078efcff */
[----:B------:R-:W-:-:S13]  /*4c40*/  ISETP.NE.AND P0, PT, R18, 0x3, PT ;  /* 0x000000031200780c */ /* 0x000fda0003f05270 */
[----:B------:R-:W-:Y:S05]  /*4c50*/  @!P0 BRA `(.L_x_97) ;  /* 0x0000000000048947 */ /* 0x000fea0003800000 */
[----:B------:R-:W-:Y:S01]  /*4c60*/  BPT.TRAP 0x1 ;  /* 0x000000040000795c */ /* 0x000fe20000300000 */
.L_x_97:
[----:B------:R-:W3:Y:S01]  /*4c70*/  S2UR UR5, SR_CgaCtaId ;  /* 0x00000000000579c3 */ /* 0x000ee20000008800 */
[----:B------:R-:W-:Y:S02]  /*4c80*/  UMOV UR4, 0x400 ;  /* 0x0000040000047882 */ /* 0x000fe40000000000 */
[----:B---3--:R-:W-:-:S04]  /*4c90*/  ULEA UR4, UR5, UR4, 0x18 ;  /* 0x0000000405047291 */ /* 0x008fc8000f8ec03f */
[----:B------:R-:W-:-:S04]  /*4ca0*/  ULEA UR4, UR40, UR4, 0x3 ;  /* 0x0000000428047291 */ /* 0x000fc8000f8e183f */
[----:B------:R-:W-:-:S04]  /*4cb0*/  UIADD3 UR4, UR4, 0x80, URZ ;  /* 0x0000008004047890 */ /* 0x000fc8000fffe03f */
[----:B------:R-:W-:-:S09]  /*4cc0*/  UPRMT UR4, UR5, 0x654, UR4 ;  /* 0x0000065405047896 */ /* 0x000fd20008000004 */
[----:B------:R-:W-:Y:S01]  /*4cd0*/  SYNCS.ARRIVE.TRANS64.RED.A1T0 RZ, [UR4], RZ ;  /* 0x000000ffffff79a7 */ /* 0x000fe20008100404 */
[----:B------:R-:W-:Y:S05]  /*4ce0*/  BRA `(.L_x_10) ;  /* 0x0000002800587947 */ /* 0x000fea0003800000 */
.L_x_9:
[----:B------:R-:W-:Y:S01]  /*4cf0*/  ULDC.64 UR4, c[0x0][0x8f8] ;  /* 0x00023e0000047ab9 */ /* 0x000fe20000000a00 */
[----:B------:R-:W-:Y:S01]  /*4d00*/  PRMT R11, RZ, 0x7610, R11 ;  /* 0x00007610ff0b7816 */ /* 0x000fe2000000000b */
[----:B------:R-:W-:Y:S01]  /*4d10*/  IMAD.MOV.U32 R20, RZ, RZ, -0x1 ;  /* 0xffffffffff147424 */ /* 0x000fe200078e00ff */
[----:B------:R-:W-:Y:S01]  /*4d20*/  ISETP.GE.U32.AND P1, PT, R16, UR4, PT ;  /* 0x0000000410007c0c */ /* 0x000fe2000bf26070 */
[----:B------:R-:W-:Y:S02]  /*4d30*/  IMAD.MOV.U32 R7, RZ, RZ, -0x1 ;  /* 0xffffffffff077424 */ /* 0x000fe400078e00ff */
[----:B------:R-:W-:Y:S01]  /*4d40*/  IMAD.MOV.U32 R6, RZ, RZ, -0x1 ;  /* 0xffffffffff067424 */ /* 0x000fe200078e00ff */
[----:B------:R-:W-:-:S13]  /*4d50*/  ISETP.GE.U32.AND.EX P1, PT, R17, UR5, PT, P1 ;  /* 0x0000000511007c0c */ /* 0x000fda000bf26110 */
[----:B------:R-:W-:Y:S05]  /*4d60*/  @P1 BRA `(.L_x_98) ;  /* 0x00000004005c1947 */ /* 0x000fea0003800000 */
[----:B------:R-:W1:Y:S01]  /*4d70*/  LDC.64 R20, c[0x0][0x8d0] ;  /* 0x00023400ff147b82 */ /* 0x000e620000000a00 */
[----:B------:R-:W-:Y:S01]  /*4d80*/  IMAD.MOV.U32 R14, RZ, RZ, R16 ;  /* 0x000000ffff0e7224 */ /* 0x000fe200078e0010 */
[----:B------:R-:W-:-:S06]  /*4d90*/  MOV R15, R17 ;  /* 0x00000011000f7202 */ /* 0x000fcc0000000f00 */
        /* <DEDUP_REMOVED lines=15> */
.L_x_99:
        /* <DEDUP_REMOVED lines=9> */
[----:B------:R-:W-:Y:S01]  /*4f20*/  IMAD.WIDE.U32 R6, R9, R24, R16 ;  /* 0x0000001809067225 */ /* 0x000fe200078e0010 */
[----:B------:R-:W-:-:S03]  /*4f30*/  ULDC UR4, c[0x0][0x154] ;  /* 0x0000550000047ab9 */ /* 0x000fc60000000800 */
[----:B------:R-:W-:Y:S01]  /*4f40*/  IMAD R12, R11, R24, RZ ;  /* 0x000000180b0c7224 */ /* 0x000fe200078e02ff */
[----:B------:R-:W3:Y:S01]  /*4f50*/  LDC R15, c[0x0][0x144] ;  /* 0x00005100ff0f7b82 */ /* 0x000ee20000000800 */
[----:B------:R-:W4:Y:S02]  /*4f60*/  F2I.U32.TRUNC.NTZ R13, R13 ;  /* 0x0000000d000d7305 */ /* 0x000f24000020f000 */
[----:B------:R-:W-:Y:S02]  /*4f70*/  IMAD R9, R9, R25, R12 ;  /* 0x0000001909097224 */ /* 0x000fe400078e020c */
[----:B------:R-:W-:Y:S02]  /*4f80*/  IMAD.MOV.U32 R12, RZ, RZ, -0x1 ;  /* 0xffffffffff0c7424 */ /* 0x000fe400078e00ff */
[----:B------:R-:W-:Y:S01]  /*4f90*/  IMAD.IADD R7, R7, 0x1, R9 ;  /* 0x0000000107077824 */ /* 0x000fe200078e0209 */
[----:B------:R-:W5:Y:S01]  /*4fa0*/  LDC R22, c[0x0][0x8b0] ;  /* 0x00022c00ff167b82 */ /* 0x000f620000000800 */
[----:B------:R-:W-:-:S02]  /*4fb0*/  I2FP.F32.U32 R9, R10 ;  /* 0x0000000a00097245 */ /* 0x000fc40000201000 */
[----:B-1----:R-:W-:-:S03]  /*4fc0*/  ISETP.NE.U32.AND P1, PT, R30, RZ, PT ;  /* 0x000000ff1e00720c */ /* 0x002fc60003f25070 */
[----:B------:R-:W-:Y:S01]  /*4fd0*/  FMUL R9, R9, UR4 ;  /* 0x0000000409097c20 */ /* 0x000fe20008400000 */
[----:B------:R-:W-:Y:S01]  /*4fe0*/  ISETP.NE.AND.EX P1, PT, R31, RZ, PT, P1 ;  /* 0x000000ff1f00720c */ /* 0x000fe20003f25310 */
[----:B------:R-:W1:Y:S01]  /*4ff0*/  LDC R11, c[0x0][0x900] ;  /* 0x00024000ff0b7b82 */ /* 0x000e620000000800 */
[-C--:B--2---:R-:W-:Y:S01]  /*5000*/  SHF.R.U64 R14, R6, R20.reuse, R7 ;  /* 0x00000014060e7219 */ /* 0x084fe20000001207 */
[----:B----4-:R-:W-:Y:S01]  /*5010*/  IMAD.MOV R6, RZ, RZ, -R13 ;  /* 0x000000ffff067224 */ /* 0x010fe200078e0a0d */
[----:B------:R-:W-:Y:S02]  /*5020*/  SHF.R.U32.HI R7, RZ, R20, R7 ;  /* 0x00000014ff077219 */ /* 0x000fe40000011607 */
[----:B------:R2:W4:Y:S03]  /*5030*/  F2I.U32.TRUNC.NTZ R20, R9 ;  /* 0x0000000900147305 */ /* 0x000526000020f000 */
[----:B------:R-:W2:Y:S01]  /*5040*/  LDC R27, c[0x0][0x148] ;  /* 0x00005200ff1b7b82 */ /* 0x000ea20000000800 */
[----:B---3--:R-:W-:-:S02]  /*5050*/  IMAD R29, R15, R6, R8 ;  /* 0x000000060f1d7224 */ /* 0x008fc400078e0208 */
[----:B------:R-:W-:-:S05]  /*5060*/  IMAD.MOV.U32 R8, RZ, RZ, 0x1 ;  /* 0x00000001ff087424 */ /* 0x000fca00078e00ff */
[----:B------:R-:W3:Y:S01]  /*5070*/  LDC R24, c[0x0][0x8a8] ;  /* 0x00022a00ff187b82 */ /* 0x000ee20000000800 */
[-CC-:B-----5:R-:W-:Y:S02]  /*5080*/  SHF.R.U64 R23, R14, R22.reuse, R7.reuse ;  /* 0x000000160e177219 */ /* 0x1a0fe40000001207 */
[----:B------:R-:W-:-:S05]  /*5090*/  SHF.R.U32.HI R6, RZ, R22, R7 ;  /* 0x00000016ff067219 */ /* 0x000fca0000011607 */
[----:B------:R-:W2:Y:S01]  /*50a0*/  LDC R26, c[0x0][0x8f0] ;  /* 0x00023c00ff1a7b82 */ /* 0x000ea20000000800 */
[-CC-:B-1----:R-:W-:Y:S02]  /*50b0*/  SHF.R.U64 R25, R23, R11.reuse, R6.reuse ;  /* 0x0000000b17197219 */ /* 0x182fe40000001206 */
[-C--:B------:R-:W-:Y:S02]  /*50c0*/  SHF.L.U32 R12, R12, R11.reuse, RZ ;  /* 0x0000000b0c0c7219 */ /* 0x080fe400000006ff */
[-C--:B------:R-:W-:Y:S01]  /*50d0*/  SHF.R.U32.HI R7, RZ, R11.reuse, R6 ;  /* 0x0000000bff077219 */ /* 0x080fe20000011606 */
[----:B------:R-:W-:Y:S01]  /*50e0*/  IMAD.MOV.U32 R6, RZ, RZ, R25 ;  /* 0x000000ffff067224 */ /* 0x000fe200078e0019 */
[----:B------:R-:W-:Y:S01]  /*50f0*/  SHF.L.U32 R22, R8, R11, RZ ;  /* 0x0000000b08167219 */ /* 0x000fe200000006ff */
[----:B------:R-:W1:Y:S01]  /*5100*/  LDC R28, c[0x0][0x8e0] ;  /* 0x00023800ff1c7b82 */ /* 0x000e620000000800 */
[----:B------:R-:W-:-:S07]  /*5110*/  LOP3.LUT R32, RZ, R12, RZ, 0x33, !PT ;  /* 0x0000000cff207212 */ /* 0x000fce00078e33ff */
[----:B------:R-:W1:Y:S01]  /*5120*/  LDC R33, c[0x0][0x8b8] ;  /* 0x00022e00ff217b82 */ /* 0x000e620000000800 */
[----:B----4-:R-:W-:Y:S05]  /*5130*/  @!P1 BRA `(.L_x_100) ;  /* 0x0000000000289947 */ /* 0x010fea0003800000 */
[----:B------:R-:W4:Y:S02]  /*5140*/  LDC R6, c[0x0][0x8f4] ;  /* 0x00023d00ff067b82 */ /* 0x000f240000000800 */
[----:B----4-:R-:W-:-:S05]  /*5150*/  IADD3 R11, P1, R25, R6, RZ ;  /* 0x00000006190b7210 */ /* 0x010fca0007f3e0ff */
[----:B------:R-:W-:-:S04]  /*5160*/  IMAD.X R15, RZ, RZ, R7, P1 ;  /* 0x000000ffff0f7224 */ /* 0x000fc800008e0607 */
[----:B------:R-:W-:-:S04]  /*5170*/  IMAD.WIDE.U32 R6, R15, R30, RZ ;  /* 0x0000001e0f067225 */ /* 0x000fc800078e00ff */
[----:B--2---:R-:W-:-:S04]  /*5180*/  IMAD.WIDE.U32 R8, P1, R11, R31, R6 ;  /* 0x0000001f0b087225 */ /* 0x004fc80007820006 */
[----:B------:R-:W-:-:S04]  /*5190*/  IMAD.WIDE.U32 R6, R11, R30, RZ ;  /* 0x0000001e0b067225 */ /* 0x000fc800078e00ff */
[----:B------:R-:W-:Y:S01]  /*51a0*/  IMAD.X R13, RZ, RZ, RZ, P1 ;  /* 0x000000ffff0d7224 */ /* 0x000fe200008e06ff */
[----:B------:R-:W-:Y:S01]  /*51b0*/  IADD3 RZ, P1, R7, R8, RZ ;  /* 0x0000000807ff7210 */ /* 0x000fe20007f3e0ff */
[----:B------:R-:W-:-:S04]  /*51c0*/  IMAD.MOV.U32 R12, RZ, RZ, R9 ;  /* 0x000000ffff0c7224 */ /* 0x000fc800078e0009 */
[----:B------:R-:W-:-:S08]  /*51d0*/  IMAD.WIDE.U32.X R6, R15, R31, R12, P1 ;  /* 0x0000001f0f067225 */ /* 0x000fd000008e040c */
.L_x_100:
[----:B------:R-:W-:Y:S01]  /*51e0*/  ISETP.NE.AND P1, PT, R2, 0x1, PT ;  /* 0x000000010200780c */ /* 0x000fe20003f25270 */
[----:B------:R-:W-:Y:S01]  /*51f0*/  IMAD.MOV R20, RZ, RZ, -R20 ;  /* 0x000000ffff147224 */ /* 0x000fe200078e0a14 */
[----:B--2---:R-:W-:Y:S01]  /*5200*/  SHF.R.U64 R7, R6, R26, R7 ;  /* 0x0000001a06077219 */ /* 0x004fe20000001207 */
[----:B---3--:R-:W-:Y:S01]  /*5210*/  VIADD R9, R24, 0xffffffff ;  /* 0xffffffff18097836 */ /* 0x008fe20000000000 */
[----:B------:R-:W-:Y:S01]  /*5220*/  LOP3.LUT R6, R23, R32, RZ, 0xc0, !PT ;  /* 0x0000002017067212 */ /* 0x000fe200078ec0ff */
[----:B------:R-:W-:Y:S02]  /*5230*/  IMAD.MOV.U32 R11, RZ, RZ, 0x1 ;  /* 0x00000001ff0b7424 */ /* 0x000fe400078e00ff */
[----:B------:R-:W-:Y:S01]  /*5240*/  IMAD.MOV R8, RZ, RZ, -R7 ;  /* 0x000000ffff087224 */ /* 0x000fe200078e0a07 */
[----:B------:R-:W-:-:S05]  /*5250*/  LOP3.LUT R9, R14, R9, RZ, 0xc0, !PT ;  /* 0x000000090e097212 */ /* 0x000fca00078ec0ff */
[----:B------:R-:W-:Y:S02]  /*5260*/  @P1 IMAD R29, R27, R20, R10 ;  /* 0x000000141b1d1224 */ /* 0x000fe400078e020a */
[----:B------:R-:W-:Y:S02]  /*5270*/  IMAD R20, R22, R7, R6 ;  /* 0x0000000716147224 */ /* 0x000fe400078e0206 */
[----:B-1----:R-:W-:Y:S02]  /*5280*/  IMAD R6, R8, R28, R25 ;  /* 0x0000001c08067224 */ /* 0x002fe400078e0219 */
[----:B------:R-:W-:Y:S02]  /*5290*/  IMAD R20, R20, R33, R29 ;  /* 0x0000002114147224 */ /* 0x000fe400078e021d */
[----:B------:R-:W-:Y:S02]  /*52a0*/  IMAD R9, R6, R24, R9 ;  /* 0x0000001806097224 */ /* 0x000fe400078e0209 */
[----:B------:R-:W-:-:S03]  /*52b0*/  IMAD.MOV.U32 R6, RZ, RZ, R21 ;  /* 0x000000ffff067224 */ /* 0x000fc600078e0015 */
[----:B------:R-:W-:Y:S02]  /*52c0*/  SEL R7, R9, R20, !P1 ;  /* 0x0000001409077207 */ /* 0x000fe40004800000 */
[----:B------:R-:W-:-:S07]  /*52d0*/  SEL R20, R20, R9, !P1 ;  /* 0x0000000914147207 */ /* 0x000fce0004800000 */
.L_x_98:
[----:B------:R-:W-:-:S08]  /*52e0*/  NOP ;  /* 0x0000000000007918 */ /* 0x000fd00000000000 */
[----:B------:R-:W1:-:S00]  /*52f0*/  USETMAXREG.DEALLOC.CTAPOOL 0x28 ;  /* 0x00000028000079c8 */ /* 0x000e4000080e0500 */
[----:B-1----:R-:W-:-:S13]  /*5300*/  ISETP.NE.AND P1, PT, R0, 0x1, PT ;  /* 0x000000010000780c */ /* 0x002fda0003f25270 */
[----:B------:R-:W-:Y:S05]  /*5310*/  @!P1 BRA `(.L_x_10) ;  /* 0x0000002000cc9947 */ /* 0x000fea0003800000 */
[----:B------:R-:W-:Y:S05]  /*5320*/  @!P4 BRA `(.L_x_101) ;  /* 0x0000001000acc947 */ /* 0x000fea0003800000 */
[----:B------:R-:W-:-:S13]  /*5330*/  ISETP.NE.OR P0, PT, R0, 0x2, P0 ;  /* 0x000000020000780c */ /* 0x000fda0000705670 */
[----:B------:R-:W-:Y:S05]  /*5340*/  @P0 BRA `(.L_x_10) ;  /* 0x0000002000c00947 */ /* 0x000fea0003800000 */
[----:B------:R-:W-:-:S13]  /*5350*/  LOP3.LUT P1, RZ, R11, 0xff, RZ, 0xc0, !PT ;  /* 0x000000ff0bff7812 */ /* 0x000fda000782c0ff */
[----:B------:R-:W-:Y:S05]  /*5360*/  @!P1 BRA `(.L_x_102) ;  /* 0x0000000000189947 */ /* 0x000fea0003800000 */
[----:B------:R-:W-:Y:S01]  /*5370*/  UMOV UR4, 0x400 ;  /* 0x0000040000047882 */ /* 0x000fe20000000000 */
[----:B------:R-:W-:Y:S01]  /*5380*/  IMAD.MOV.U32 R0, RZ, RZ, RZ ;  /* 0x000000ffff007224 */ /* 0x000fe200078e00ff */
[----:B------:R-:W-:-:S04]  /*5390*/  ULEA UR4, UR36, UR4, 0x18 ;  /* 0x0000000424047291 */ /* 0x000fc8000f8ec03f */
[----:B------:R-:W-:-:S05]  /*53a0*/  SHF.L.U32 R0, R0, 0x1f, RZ ;  /* 0x0000001f00007819 */ /* 0x000fca00000006ff */
[----:B------:R-:W1:Y:S02]  /*53b0*/  SYNCS.PHASECHK.TRANS64.TRYWAIT P0, [UR4+0xa8], R0 ;  /* 0x0000a800ff0075a7 */ /* 0x000e640008000144 */
[----:B-1----:R-:W-:Y:S05]  /*53c0*/  @!P0 BRA `(.L_x_103) ;  /* 0x0000002400288947 */ /* 0x002fea0003800000 */
.L_x_102:
[----:B-1----:R-:W-:Y:S01]  /*53d0*/  PRMT R0, RZ, 0x7610, R0 ;  /* 0x00007610ff007816 */ /* 0x002fe20000000000 */
[----:B------:R-:W-:Y:S06]  /*53e0*/  @P3 BRA `(.L_x_104) ;  /* 0x0000000000243947 */ /* 0x000fec0003800000 */
[----:B------:R-:W-:Y:S02]  /*53f0*/  ULDC.64 UR4, c[0x0][0x588] ;  /* 0x0001620000047ab9 */ /* 0x000fe40000000a00 */
[----:B------:R-:W-:-:S04]  /*5400*/  ISETP.NE.U32.AND P0, PT, RZ, UR4, PT ;  /* 0x00000004ff007c0c */ /* 0x000fc8000bf05070 */
[----:B------:R-:W-:-:S13]  /*5410*/  ISETP.NE.AND.EX P0, PT, RZ, UR5, PT, P0 ;  /* 0x00000005ff007c0c */ /* 0x000fda000bf05300 */
[----:B------:R-:W-:Y:S05]  /*5420*/  @!P0 BRA `(.L_x_105) ;  /* 0x00000000000c8947 */ /* 0x000fea0003800000 */
[----:B------:R2:W5:Y:S01]  /*5430*/  LDG.E R3, desc[UR52][R4.64] ;  /* 0x0000003404037981 */ /* 0x000562000c1e1900 */
[----:B------:R-:W-:Y:S01]  /*5440*/  IMAD.MOV.U32 R0, RZ, RZ, 0x1 ;  /* 0x00000001ff007424 */ /* 0x000fe200078e00ff */
[----:B------:R-:W-:Y:S06]  /*5450*/  BRA `(.L_x_104) ;  /* 0x0000000000087947 */ /* 0x000fec0003800000 */
.L_x_105:
[----:B------:R-:W1:Y:S01]  /*5460*/  LDC R3, c[0x0][0x580] ;  /* 0x00016000ff037b82 */ /* 0x000e620000000800 */
[----:B------:R-:W-:-:S07]  /*5470*/  IMAD.MOV.U32 R0, RZ, RZ, 0x1 ;  /* 0x00000001ff007424 */ /* 0x000fce00078e00ff */
.L_x_104:
[----:B------:R-:W-:Y:S01]  /*5480*/  IMAD.MOV.U32 R8, RZ, RZ, 0x1 ;  /* 0x00000001ff087424 */ /* 0x000fe200078e00ff */
[----:B------:R-:W-:Y:S06]  /*5490*/  @!P1 BRA `(.L_x_106) ;  /* 0x0000000c00e09947 */ /* 0x000fec0003800000 */
[----:B------:R-:W3:Y:S01]  /*54a0*/  LDC R9, c[0x0][0x900] ;  /* 0x00024000ff097b82 */ /* 0x000ee20000000800 */
[----:B--2---:R-:W-:Y:S01]  /*54b0*/  IMAD.MOV.U32 R4, RZ, RZ, -0x1 ;  /* 0xffffffffff047424 */ /* 0x004fe200078e00ff */
[----:B------:R-:W-:Y:S01]  /*54c0*/  LOP3.LUT R10, R18, 0x2, RZ, 0xfc, !PT ;  /* 0x00000002120a7812 */ /* 0x000fe200078efcff */
[----:B------:R-:W-:Y:S01]  /*54d0*/  IMAD.MOV.U32 R8, RZ, RZ, 0x1 ;  /* 0x00000001ff087424 */ /* 0x000fe200078e00ff */
[----:B------:R-:W-:Y:S01]  /*54e0*/  ULDC.64 UR6, c[0x0][0x198] ;  /* 0x0000660000067ab9 */ /* 0x000fe20000000a00 */
[----:B------:R-:W-:Y:S01]  /*54f0*/  ULDC.64 UR14, c[0x0][0x588] ;  /* 0x00016200000e7ab9 */ /* 0x000fe20000000a00 */
[----:B------:R-:W-:Y:S01]  /*5500*/  ULDC.64 UR22, c[0x0][0x8f8] ;  /* 0x00023e0000167ab9 */ /* 0x000fe20000000a00 */
[----:B------:R-:W-:Y:S01]  /*5510*/  ULDC.64 UR24, c[0x0][0x590] ;  /* 0x0001640000187ab9 */ /* 0x000fe20000000a00 */
[----:B------:R-:W2:Y:S01]  /*5520*/  LDC R11, c[0x0][0x8a8] ;  /* 0x00022a00ff0b7b82 */ /* 0x000ea20000000800 */
[-C--:B---3--:R-:W-:Y:S02]  /*5530*/  SHF.L.U32 R4, R4, R9.reuse, RZ ;  /* 0x0000000904047219 */ /* 0x088fe400000006ff */
[----:B------:R-:W-:Y:S01]  /*5540*/  SHF.L.U32 R9, R8, R9, RZ ;  /* 0x0000000908097219 */ /* 0x000fe200000006ff */
[----:B------:R-:W-:Y:S01]  /*5550*/  IMAD.MOV.U32 R8, RZ, RZ, 0x1 ;  /* 0x00000001ff087424 */ /* 0x000fe200078e00ff */
[----:B------:R-:W-:Y:S01]  /*5560*/  LOP3.LUT R12, RZ, R4, RZ, 0x33, !PT ;  /* 0x00000004ff0c7212 */ /* 0x000fe200078e33ff */
[----:B--2---:R-:W-:-:S07]  /*5570*/  VIADD R11, R11, 0xffffffff ;  /* 0xffffffff0b0b7836 */ /* 0x004fce0000000000 */
.L_x_138:
[----:B------:R-:W-:Y:S02]  /*5580*/  ISETP.NE.U32.AND P0, PT, RZ, UR24, PT ;  /* 0x00000018ff007c0c */ /* 0x000fe4000bf05070 */
[----:B------:R-:W-:Y:S02]  /*5590*/  R2UR UR19, R20 ;  /* 0x00000000141372ca */ /* 0x000fe400000e0000 */
[----:B------:R-:W-:Y:S02]  /*55a0*/  R2UR UR18, R7 ;  /* 0x00000000071272ca */ /* 0x000fe400000e0000 */
[----:B------:R-:W-:-:S09]  /*55b0*/  ISETP.NE.AND.EX P0, PT, RZ, UR25, PT, P0 ;  /* 0x00000019ff007c0c */ /* 0x000fd2000bf05300 */
[----:B------:R-:W-:Y:S02]  /*55c0*/  USHF.L.U32 UR19, UR19, 0x7, URZ ;  /* 0x0000000713137899 */ /* 0x000fe4000800063f */
[----:B------:R-:W-:Y:S02]  /*55d0*/  USHF.L.U32 UR18, UR18, 0x7, URZ ;  /* 0x0000000712127899 */ /* 0x000fe4000800063f */
[----:B--234-:R-:W-:Y:S10]  /*55e0*/  @!P0 BRA `(.L_x_107) ;  /* 0x00000000002c8947 */ /* 0x01cff40003800000 */
[----:B------:R-:W-:-:S04]  /*55f0*/  ISETP.NE.U32.AND P1, PT, RZ, UR14, PT ;  /* 0x0000000eff007c0c */ /* 0x000fc8000bf25070 */
[----:B------:R-:W-:-:S13]  /*5600*/  ISETP.NE.AND.EX P1, PT, RZ, UR15, PT, P1 ;  /* 0x0000000fff007c0c */ /* 0x000fda000bf25310 */
[----:B------:R-:W-:Y:S05]  /*5610*/  @!P1 BRA `(.L_x_108) ;  /* 0x0000000000189947 */ /* 0x000fea0003800000 */
[----:B------:R-:W2:Y:S01]  /*5620*/  LDC.64 R4, c[0x0][0x588] ;  /* 0x00016200ff047b82 */ /* 0x000ea20000000a00 */
[----:B-1---5:R-:W-:-:S04]  /*5630*/  IMAD R3, R6, UR24, RZ ;  /* 0x0000001806037c24 */ /* 0x022fc8000f8e02ff */
[----:B--2---:R-:W-:-:S05]  /*5640*/  IMAD.WIDE R4, R3, 0x4, R4 ;  /* 0x0000000403047825 */ /* 0x004fca00078e0204 */
[----:B------:R2:W5:Y:S01]  /*5650*/  LDG.E R3, desc[UR52][R4.64] ;  /* 0x0000003404037981 */ /* 0x000562000c1e1900 */
[----:B------:R-:W-:Y:S01]  /*5660*/  IMAD.MOV.U32 R0, RZ, RZ, 0x1 ;  /* 0x00000001ff007424 */ /* 0x000fe200078e00ff */
[----:B------:R-:W-:Y:S06]  /*5670*/  BRA `(.L_x_107) ;  /* 0x0000000000087947 */ /* 0x000fec0003800000 */
.L_x_108:
[----:B-1---5:R-:W3:Y:S01]  /*5680*/  LDC R3, c[0x0][0x580] ;  /* 0x00016000ff037b82 */ /* 0x022ee20000000800 */
[----:B------:R-:W-:-:S07]  /*5690*/  IMAD.MOV.U32 R0, RZ, RZ, 0x1 ;  /* 0x00000001ff007424 */ /* 0x000fce00078e00ff */
.L_x_107:
[----:B------:R-:W-:Y:S05]  /*56a0*/  @!P0 BRA `(.L_x_109) ;  /* 0x00000000001c8947 */ /* 0x000fea0003800000 */
[----:B------:R-:W-:-:S13]  /*56b0*/  LOP3.LUT P2, RZ, R0, 0xff, RZ, 0xc0, !PT ;  /* 0x000000ff00ff7812 */ /* 0x000fda000784c0ff */
[----:B--2---:R-:W2:Y:S02]  /*56c0*/  @!P2 LDC.64 R4, c[0x0][0x588] ;  /* 0x00016200ff04ab82 */ /* 0x004ea40000000a00 */
[----:B--2---:R-:W-:-:S04]  /*56d0*/  @!P2 ISETP.NE.U32.AND P0, PT, R4, RZ, PT ;  /* 0x000000ff0400a20c */ /* 0x004fc80003f05070 */
[----:B------:R-:W-:Y:S02]  /*56e0*/  @!P2 ISETP.NE.AND.EX P1, PT, R5, RZ, PT, P0 ;  /* 0x000000ff0500a20c */ /* 0x000fe40003f25300 */
[----:B-1-3-5:R-:W-:Y:S02]  /*56f0*/  @P2 FSETP.EQ.AND P0, PT, R3, RZ, PT ;  /* 0x000000ff0300220b */ /* 0x02afe40003f02000 */
[----:B------:R-:W-:Y:S01]  /*5700*/  @!P2 PLOP3.LUT P0, PT, P1, PT, PT, 0x8, 0x0 ;  /* 0x000000000000a81c */ /* 0x000fe20000f0e170 */
[----:B------:R-:W-:-:S12]  /*5710*/  BRA `(.L_x_110) ;  /* 0x0000000000047947 */ /* 0x000fd80003800000 */
.L_x_109:
[----:B-1-3-5:R-:W-:-:S13]  /*5720*/  FSETP.EQ.AND P0, PT, R3, RZ, PT ;  /* 0x000000ff0300720b */ /* 0x02afda0003f02000 */
.L_x_110:
[----:B------:R-:W-:Y:S02]  /*5730*/  ISETP.NE.AND P2, PT, R10, 0x3, PT ;  /* 0x000000030a00780c */ /* 0x000fe40003f45270 */
[----:B------:R-:W-:-:S04]  /*5740*/  ELECT P1, URZ, PT ;  /* 0x00000000003f782f */ /* 0x000fc80003820000 */
[----:B------:R-:W-:-:S07]  /*5750*/  PLOP3.LUT P0, PT, P1, P0, PT, 0x20, 0x0 ;  /* 0x000000000000781c */ /* 0x000fce0000f00470 */
[----:B------:R-:W-:Y:S06]  /*5760*/  @!P2 BRA `(.L_x_111) ;  /* 0x000000000004a947 */ /* 0x000fec0003800000 */
[----:B------:R-:W-:Y:S01]  /*5770*/  BPT.TRAP 0x1 ;  /* 0x000000040000795c */ /* 0x000fe20000300000 */
.L_x_111:
[----:B------:R-:W1:Y:S01]  /*5780*/  S2UR UR36, SR_CgaCtaId ;  /* 0x00000000002479c3 */ /* 0x000e620000008800 */
[----:B------:R-:W-:Y:S01]  /*5790*/  UMOV UR4, 0x400 ;  /* 0x0000040000047882 */ /* 0x000fe20000000000 */
[----:B--2---:R-:W-:Y:S01]  /*57a0*/  SHF.L.U32 R4, R8, 0x1f, RZ ;  /* 0x0000001f08047819 */ /* 0x004fe200000006ff */
[----:B-1----:R-:W-:-:S09]  /*57b0*/  ULEA UR5, UR36, UR4, 0x18 ;  /* 0x0000000424057291 */ /* 0x002fd2000f8ec03f */
[----:B------:R-:W1:Y:S02]  /*57c0*/  SYNCS.PHASECHK.TRANS64.TRYWAIT P1, [UR5+0x80], R4 ;  /* 0x00008004ff0075a7 */ /* 0x000e640008020145 */
[----:B-1----:R-:W-:Y:S05]  /*57d0*/  @!P1 BRA `(.L_x_112) ;  /* 0x00000020003c9947 */ /* 0x002fea0003800000 */
.L_x_172:
[----:B------:R-:W-:Y:S04]  /*57e0*/  BSSY B0, `(.L_x_113) ;  /* 0x000000e000007945 */ /* 0x000fe80003800000 */
[----:B------:R-:W-:Y:S05]  /*57f0*/  @!P0 BRA `(.L_x_114) ;  /* 0x0000000000308947 */ /* 0x000fea0003800000 */
[----:B------:R-:W-:Y:S01]  /*5800*/  R2UR UR20, R6 ;  /* 0x00000000061472ca */ /* 0x000fe200000e0000 */
[----:B------:R-:W-:Y:S02]  /*5810*/  UIADD3 UR8, UP0, UR6, 0x3f0, URZ ;  /* 0x000003f006087890 */ /* 0x000fe4000ff1e03f */
[----:B------:R-:W-:Y:S02]  /*5820*/  UIADD3 UR16, UR5, 0x200, URZ ;  /* 0x0000020005107890 */ /* 0x000fe4000fffe03f */
[----:B------:R-:W-:Y:S02]  /*5830*/  UIADD3 UR17, UR5, 0x60, URZ ;  /* 0x0000006005117890 */ /* 0x000fe4000fffe03f */
[----:B------:R-:W-:Y:S01]  /*5840*/  UIADD3.X UR9, URZ, UR7, URZ, UP0, !UPT ;  /* 0x000000073f097290 */ /* 0x000fe200087fe43f */
[----:B------:R-:W-:Y:S01]  /*5850*/  UMOV UR10, 0x0 ;  /* 0x00000000000a7882 */ /* 0x000fe20000000000 */
[----:B------:R-:W-:-:S07]  /*5860*/  UMOV UR11, 0x10000000 ;  /* 0x10000000000b7882 */ /* 0x000fce0000000000 */
[----:B------:R2:W-:Y:S02]  /*5870*/  UTMALDG.3D [UR16], [UR8], desc[UR10] ;  /* 0x00000a10080075b4 */ /* 0x0005e40008011000 */
[----:B--2---:R-:W-:Y:S05]  /*5880*/  @!P2 BRA `(.L_x_115) ;  /* 0x000000000004a947 */ /* 0x004fea0003800000 */
[----:B------:R-:W-:Y:S01]  /*5890*/  BPT.TRAP 0x1 ;  /* 0x000000040000795c */ /* 0x000fe20000300000 */
.L_x_115:
[----:B-1----:R-:W1:Y:S02]  /*58a0*/  LDC R5, c[0x0][0x800] ;  /* 0x00020000ff057b82 */ /* 0x002e640000000800 */
[----:B-1----:R2:W-:Y:S02]  /*58b0*/  SYNCS.ARRIVE.TRANS64.RED.A0TR RZ, [UR5+0x60], R5 ;  /* 0x00006005ffff79a7 */ /* 0x0025e40008300405 */
.L_x_114:
[----:B------:R-:W-:Y:S05]  /*58c0*/  BSYNC B0 ;  /* 0x0000000000007941 */ /* 0x000fea0003800000 */
.L_x_113:
[----:B------:R-:W-:Y:S05]  /*58d0*/  @!P2 BRA `(.L_x_116) ;  /* 0x000000000004a947 */ /* 0x000fea0003800000 */
[----:B------:R-:W-:Y:S01]  /*58e0*/  BPT.TRAP 0x1 ;  /* 0x000000040000795c */ /* 0x000fe20000300000 */
.L_x_116:
[----:B------:R-:W-:-:S04]  /*58f0*/  UIADD3 UR4, UR5, 0x60, URZ ;  /* 0x0000006005047890 */ /* 0x000fc8000fffe03f */
[----:B------:R-:W-:-:S09]  /*5900*/  UPRMT UR4, UR36, 0x654, UR4 ;  /* 0x0000065424047896 */ /* 0x000fd20008000004 */
[----:B------:R-:W-:Y:S01]  /*5910*/  SYNCS.ARRIVE.TRANS64.RED.A1T0 RZ, [UR4], RZ ;  /* 0x000000ffffff79a7 */ /* 0x000fe20008100404 */
[----:B------:R-:W-:Y:S05]  /*5920*/  @!P2 BRA `(.L_x_117) ;  /* 0x000000000004a947 */ /* 0x000fea0003800000 */
[----:B------:R-:W-:Y:S01]  /*5930*/  BPT.TRAP 0x1 ;  /* 0x000000040000795c */ /* 0x000fe20000300000 */
.L_x_117:
[----:B------:R-:W3:Y:S02]  /*5940*/  SYNCS.PHASECHK.TRANS64.TRYWAIT P1, [UR5+0x88], R4 ;  /* 0x00008804ff0075a7 */ /* 0x000ee40008020145 */
[----:B---3--:R-:W-:Y:S05]  /*5950*/  @!P1 BRA `(.L_x_118) ;  /* 0x0000001c00f49947 */ /* 0x008fea0003800000 */
.L_x_173:
[----:B------:R-:W-:Y:S04]  /*5960*/  BSSY B0, `(.L_x_119) ;  /* 0x0000010000007945 */ /* 0x000fe80003800000 */
[----:B------:R-:W-:Y:S05]  /*5970*/  @!P0 BRA `(.L_x_120) ;  /* 0x0000000000388947 */ /* 0x000fea0003800000 */
[----:B------:R-:W-:Y:S01]  /*5980*/  UIADD3 UR16, UP0, UR6, 0x3f0, URZ ;  /* 0x000003f006107890 */ /* 0x000fe2000ff1e03f */
[----:B------:R-:W-:Y:S01]  /*5990*/  R2UR UR12, R6 ;  /* 0x00000000060c72ca */ /* 0x000fe200000e0000 */
[----:B------:R-:W-:Y:S02]  /*59a0*/  UIADD3 UR10, UR18, 0x20, URZ ;  /* 0x00000020120a7890 */ /* 0x000fe4000fffe03f */
[----:B------:R-:W-:Y:S02]  /*59b0*/  UIADD3 UR8, UR5, 0x2200, URZ ;  /* 0x0000220005087890 */ /* 0x000fe4000fffe03f */
[----:B------:R-:W-:Y:S02]  /*59c0*/  UIADD3 UR9, UR5, 0x68, URZ ;  /* 0x0000006805097890 */ /* 0x000fe4000fffe03f */
[----:B------:R-:W-:Y:S01]  /*59d0*/  UIADD3.X UR17, URZ, UR7, URZ, UP0, !UPT ;  /* 0x000000073f117290 */ /* 0x000fe200087fe43f */
[----:B------:R-:W-:Y:S01]  /*59e0*/  UMOV UR20, 0x0 ;  /* 0x0000000000147882 */ /* 0x000fe20000000000 */
[----:B------:R-:W-:Y:S01]  /*59f0*/  UMOV UR21, 0x10000000 ;  /* 0x1000000000157882 */ /* 0x000fe20000000000 */
[----:B------:R-:W-:-:S06]  /*5a00*/  UMOV UR11, UR19 ;  /* 0x00000013000b7c82 */ /* 0x000fcc0008000000 */
[----:B------:R3:W-:Y:S02]  /*5a10*/  UTMALDG.3D [UR8], [UR16], desc[UR20] ;  /* 0x00001408100075b4 */ /* 0x0007e40008011000 */
[----:B---3--:R-:W-:Y:S05]  /*5a20*/  @!P2 BRA `(.L_x_121) ;  /* 0x000000000004a947 */ /* 0x008fea0003800000 */
[----:B------:R-:W-:Y:S01]  /*5a30*/  BPT.TRAP 0x1 ;  /* 0x000000040000795c */ /* 0x000fe20000300000 */
.L_x_121:
[----:B-12---:R-:W1:Y:S02]  /*5a40*/  LDC R5, c[0x0][0x800] ;  /* 0x00020000ff057b82 */ /* 0x006e640000000800 */
[----:B-1----:R3:W-:Y:S02]  /*5a50*/  SYNCS.ARRIVE.TRANS64.RED.A0TR RZ, [UR5+0x68], R5 ;  /* 0x00006805ffff79a7 */ /* 0x0027e40008300405 */
.L_x_120:
[----:B------:R-:W-:Y:S05]  /*5a60*/  BSYNC B0 ;  /* 0x0000000000007941 */ /* 0x000fea0003800000 */
.L_x_119:
[----:B------:R-:W-:Y:S05]  /*5a70*/  @!P2 BRA `(.L_x_122) ;  /* 0x000000000004a947 */ /* 0x000fea0003800000 */
[----:B------:R-:W-:Y:S01]  /*5a80*/  BPT.TRAP 0x1 ;  /* 0x000000040000795c */ /* 0x000fe20000300000 */
.L_x_122:
[----:B------:R-:W-:-:S04]  /*5a90*/  UIADD3 UR4, UR5, 0x68, URZ ;  /* 0x0000006805047890 */ /* 0x000fc8000fffe03f */
[----:B------:R-:W-:-:S09]  /*5aa0*/  UPRMT UR4, UR36, 0x654, UR4 ;  /* 0x0000065424047896 */ /* 0x000fd20008000004 */
[----:B------:R-:W-:Y:S01]  /*5ab0*/  SYNCS.ARRIVE.TRANS64.RED.A1T0 RZ, [UR4], RZ ;  /* 0x000000ffffff79a7 */ /* 0x000fe20008100404 */
[----:B------:R-:W-:Y:S05]  /*5ac0*/  @!P2 BRA `(.L_x_123) ;  /* 0x000000000004a947 */ /* 0x000fea0003800000 */
[----:B------:R-:W-:Y:S01]  /*5ad0*/  BPT.TRAP 0x1 ;  /* 0x000000040000795c */ /* 0x000fe20000300000 */
.L_x_123:
[----:B------:R-:W4:Y:S02]  /*5ae0*/  SYNCS.PHASECHK.TRANS64.TRYWAIT P1, [UR5+0x90], R4 ;  /* 0x00009004ff0075a7 */ /* 0x000f240008020145 */
[----:B----4-:R-:W-:Y:S05]  /*5af0*/  @!P1 BRA `(.L_x_124) ;  /* 0x0000001c00a49947 */ /* 0x010fea0003800000 */
.L_x_174:
        /* <DEDUP_REMOVED lines=12> */
[----:B----4-:R-:W-:Y:S05]  /*5bc0*/  @!P2 BRA `(.L_x_127) ;  /* 0x000000000004a947 */ /* 0x010fea0003800000 */
[----:B------:R-:W-:Y:S01]  /*5bd0*/  BPT.TRAP 0x1 ;  /* 0x000000040000795c */ /* 0x000fe20000300000 */
.L_x_127:
[----:B-123--:R-:W1:Y:S02]  /*5be0*/  LDC R5, c[0x0][0x800] ;  /* 0x00020000ff057b82 */ /* 0x00ee640000000800 */
[----:B-1----:R4:W-:Y:S02]  /*5bf0*/  SYNCS.ARRIVE.TRANS64.RED.A0TR RZ, [UR5+0x70], R5 ;  /* 0x00007005ffff79a7 */ /* 0x0029e40008300405 */
.L_x_126:
[----:B------:R-:W-:Y:S05]  /*5c00*/  BSYNC B0 ;  /* 0x0000000000007941 */ /* 0x000fea0003800000 */
.L_x_125:
[----:B------:R-:W-:Y:S05]  /*5c10*/  @!P2 BRA `(.L_x_128) ;  /* 0x000000000004a947 */ /* 0x000fea0003800000 */
[----:B------:R-:W-:Y:S01]  /*5c20*/  BPT.TRAP 0x1 ;  /* 0x000000040000795c */ /* 0x000fe20000300000 */
.L_x_128:
[----:B------:R-:W-:-:S04]  /*5c30*/  UIADD3 UR4, UR5, 0x70, URZ ;  /* 0x0000007005047890 */ /* 0x000fc8000fffe03f */
[----:B------:R-:W-:-:S09]  /*5c40*/  UPRMT UR4, UR36, 0x654, UR4 ;  /* 0x0000065424047896 */ /* 0x000fd20008000004 */
[----:B------:R-:W-:Y:S01]  /*5c50*/  SYNCS.ARRIVE.TRANS64.RED.A1T0 RZ, [UR4], RZ ;  /* 0x000000ffffff79a7 */ /* 0x000fe20008100404 */
[----:B------:R-:W-:Y:S05]  /*5c60*/  @!P2 BRA `(.L_x_129) ;  /* 0x000000000004a947 */ /* 0x000fea0003800000 */
[----:B------:R-:W-:Y:S01]  /*5c70*/  BPT.TRAP 0x1 ;  /* 0x000000040000795c */ /* 0x000fe20000300000 */
.L_x_129:
[----:B------:R-:W5:Y:S02]  /*5c80*/  SYNCS.PHASECHK.TRANS64.TRYWAIT P1, [UR5+0x98], R4 ;  /* 0x00009804ff0075a7 */ /* 0x000f640008020145 */
[----:B-----5:R-:W-:Y:S05]  /*5c90*/  @!P1 BRA `(.L_x_130) ;  /* 0x0000001c00549947 */ /* 0x020fea0003800000 */
.L_x_175:
[----:B------:R-:W-:Y:S04]  /*5ca0*/  BSSY B0, `(.L_x_131) ;  /* 0x0000010000007945 */ /* 0x000fe80003800000 */
[----:B------:R-:W-:Y:S05]  /*5cb0*/  @!P0 BRA `(.L_x_132) ;  /* 0x0000000000388947 */ /* 0x000fea0003800000 */
[----:B------:R-:W-:Y:S01]  /*5cc0*/  R2UR UR12, R6 ;  /* 0x00000000060c72ca */ /* 0x000fe200000e0000 */
[----:B------:R-:W-:Y:S02]  /*5cd0*/  UIADD3 UR16, UP0, UR6, 0x3f0, URZ ;  /* 0x000003f006107890 */ /* 0x000fe4000ff1e03f */
        /* <DEDUP_REMOVED lines=8> */
[----:B-1----:R-:W-:Y:S05]  /*5d60*/  @!P2 BRA `(.L_x_133) ;  /* 0x000000000004a947 */ /* 0x002fea0003800000 */
[----:B------:R-:W-:Y:S01]  /*5d70*/  BPT.TRAP 0x1 ;  /* 0x000000040000795c */ /* 0x000fe20000300000 */
.L_x_133:
[----:B------:R-:W1:Y:S02]  /*5d80*/  LDC R4, c[0x0][0x800] ;  /* 0x00020000ff047b82 */ /* 0x000e640000000800 */
[----:B-1----:R1:W-:Y:S02]  /*5d90*/  SYNCS.ARRIVE.TRANS64.RED.A0TR RZ, [UR5+0x78], R4 ;  /* 0x00007804ffff79a7 */ /* 0x0023e40008300405 */
.L_x_132:
[----:B------:R-:W-:Y:S05]  /*5da0*/  BSYNC B0 ;  /* 0x0000000000007941 */ /* 0x000fea0003800000 */
.L_x_131:
[----:B------:R-:W-:Y:S05]  /*5db0*/  @!P2 BRA `(.L_x_134) ;  /* 0x000000000004a947 */ /* 0x000fea0003800000 */
[----:B------:R-:W-:Y:S01]  /*5dc0*/  BPT.TRAP 0x1 ;  /* 0x000000040000795c */ /* 0x000fe20000300000 */
.L_x_134:
[----:B------:R-:W-:Y:S01]  /*5dd0*/  IADD3 R16, P0, R16, UR38, RZ ;  /* 0x0000002610107c10 */ /* 0x000fe2000ff1e0ff */
[----:B------:R-:W-:Y:S01]  /*5de0*/  UIADD3 UR4, UR5, 0x78, URZ ;  /* 0x0000007805047890 */ /* 0x000fe2000fffe03f */
[----:B------:R-:W-:Y:S01]  /*5df0*/  LOP3.LUT R8, R8, 0x1, RZ, 0x3c, !PT ;  /* 0x0000000108087812 */ /* 0x000fe200078e3cff */
[----:B------:R-:W-:Y:S01]  /*5e00*/  IMAD.MOV.U32 R20, RZ, RZ, -0x1 ;  /* 0xffffffffff147424 */ /* 0x000fe200078e00ff */
[----:B------:R-:W-:Y:S01]  /*5e10*/  IADD3.X R17, R17, UR37, RZ, P0, !PT ;  /* 0x0000002511117c10 */ /* 0x000fe200087fe4ff */
[----:B------:R-:W-:Y:S01]  /*5e20*/  UPRMT UR4, UR36, 0x654, UR4 ;  /* 0x0000065424047896 */ /* 0x000fe20008000004 */
[----:B------:R-:W-:Y:S01]  /*5e30*/  ISETP.GE.U32.AND P0, PT, R16, UR22, PT ;  /* 0x0000001610007c0c */ /* 0x000fe2000bf06070 */
[----:B------:R-:W-:Y:S01]  /*5e40*/  IMAD.MOV.U32 R7, RZ, RZ, -0x1 ;  /* 0xffffffffff077424 */ /* 0x000fe200078e00ff */
[----:B-1----:R-:W-:Y:S01]  /*5e50*/  PRMT R4, RZ, 0x7610, R4 ;  /* 0x00007610ff047816 */ /* 0x002fe20000000004 */
[----:B------:R-:W-:Y:S01]  /*5e60*/  IMAD.MOV.U32 R6, RZ, RZ, -0x1 ;  /* 0xffffffffff067424 */ /* 0x000fe200078e00ff */
[----:B------:R-:W-:-:S04]  /*5e70*/  ISETP.GE.U32.AND.EX P0, PT, R17, UR23, PT, P0 ;  /* 0x0000001711007c0c */ /* 0x000fc8000bf06100 */
[----:B------:R-:W-:Y:S09]  /*5e80*/  SYNCS.ARRIVE.TRANS64.RED.A1T0 RZ, [UR4], RZ ;  /* 0x000000ffffff79a7 */ /* 0x000ff20008100404 */
[----:B------:R-:W-:Y:S05]  /*5e90*/  @P0 BRA `(.L_x_135) ;  /* 0x0000000400580947 */ /* 0x000fea0003800000 */
[----:B------:R-:W1:Y:S01]  /*5ea0*/  S2R R13, SR_CTAID.X ;  /* 0x00000000000d7919 */ /* 0x000e620000002500 */
[----:B------:R-:W5:Y:S01]  /*5eb0*/  LDC.64 R14, c[0x0][0x8d0] ;  /* 0x00023400ff0e7b82 */ /* 0x000f620000000a00 */
[----:B------:R-:W-:Y:S01]  /*5ec0*/  ULDC UR4, c[0x0][0x150] ;  /* 0x0000540000047ab9 */ /* 0x000fe20000000800 */
[----:B------:R-:W-:Y:S01]  /*5ed0*/  IMAD.MOV.U32 R22, RZ, RZ, R17 ;  /* 0x000000ffff167224 */ /* 0x000fe200078e0011 */
[----:B------:R-:W2:Y:S05]  /*5ee0*/  S2R R20, SR_CTAID.Y ;  /* 0x0000000000147919 */ /* 0x000eaa0000002600 */
[----:B------:R-:W3:Y:S08]  /*5ef0*/  LDC R6, c[0x0][0x144] ;  /* 0x00005100ff067b82 */ /* 0x000ef00000000800 */
[----:B------:R-:W3:Y:S01]  /*5f00*/  LDC R21, c[0x0][0x8d8] ;  /* 0x00023600ff157b82 */ /* 0x000ee20000000800 */
[----:B-----5:R-:W-:-:S04]  /*5f10*/  ISETP.NE.U32.AND P0, PT, R14, RZ, PT ;  /* 0x000000ff0e00720c */ /* 0x020fc80003f05070 */
[----:B------:R-:W-:Y:S02]  /*5f20*/  ISETP.NE.AND.EX P0, PT, R15, RZ, PT, P0 ;  /* 0x000000ff0f00720c */ /* 0x000fe40003f05300 */
[----:B-1----:R-:W-:Y:S02]  /*5f30*/  I2FP.F32.U32 R4, R13 ;  /* 0x0000000d00047245 */ /* 0x002fe40000201000 */
[----:B--2---:R-:W-:-:S03]  /*5f40*/  I2FP.F32.U32 R23, R20 ;  /* 0x0000001400177245 */ /* 0x004fc60000201000 */
[----:B------:R-:W-:-:S06]  /*5f50*/  FMUL R4, R4, UR4 ;  /* 0x0000000404047c20 */ /* 0x000fcc0008400000 */
[----:B------:R-:W3:Y:S02]  /*5f60*/  F2I.U32.TRUNC.NTZ R4, R4 ;  /* 0x0000000400047305 */ /* 0x000ee4000020f000 */
[----:B---34-:R-:W-:-:S04]  /*5f70*/  IMAD.MOV R5, RZ, RZ, -R4 ;  /* 0x000000ffff057224 */ /* 0x018fc800078e0a04 */
[----:B------:R-:W-:Y:S02]  /*5f80*/  IMAD R13, R6, R5, R13 ;  /* 0x00000005060d7224 */ /* 0x000fe400078e020d */
[----:B------:R-:W-:Y:S01]  /*5f90*/  IMAD.MOV.U32 R6, RZ, RZ, R16 ;  /* 0x000000ffff067224 */ /* 0x000fe200078e0010 */
[----:B------:R-:W-:Y:S06]  /*5fa0*/  @!P0 BRA `(.L_x_136) ;  /* 0x0000000000308947 */ /* 0x000fec0003800000 */
[----:B------:R-:W1:Y:S02]  /*5fb0*/  LDC R5, c[0x0][0x8dc] ;  /* 0x00023700ff057b82 */ /* 0x000e640000000800 */
[----:B-1----:R-:W-:-:S05]  /*5fc0*/  IADD3 R5, P0, R16, R5, RZ ;  /* 0x0000000510057210 */ /* 0x002fca0007f1e0ff */
[----:B------:R-:W-:-:S04]  /*5fd0*/  IMAD.X R19, RZ, RZ, R17, P0 ;  /* 0x000000ffff137224 */ /* 0x000fc800000e0611 */
[----:B------:R-:W-:-:S04]  /*5fe0*/  IMAD.WIDE.U32 R6, R19, R14, RZ ;  /* 0x0000000e13067225 */ /* 0x000fc800078e00ff */
[----:B------:R-:W-:-:S04]  /*5ff0*/  IMAD.WIDE.U32 R6, P0, R5, R15, R6 ;  /* 0x0000000f05067225 */ /* 0x000fc80007800006 */
[----:B------:R-:W-:-:S04]  /*6000*/  IMAD.WIDE.U32 R4, R5, R14, RZ ;  /* 0x0000000e05047225 */ /* 0x000fc800078e00ff */
[----:B------:R-:W-:Y:S01]  /*6010*/  IMAD.MOV.U32 R4, RZ, RZ, R7 ;  /* 0x000000ffff047224 */ /* 0x000fe200078e0007 */
[----:B------:R-:W-:Y:S01]  /*6020*/  IADD3 RZ, P1, R5, R6, RZ ;  /* 0x0000000605ff7210 */ /* 0x000fe20007f3e0ff */
[----:B------:R-:W-:-:S04]  /*6030*/  IMAD.X R5, RZ, RZ, RZ, P0 ;  /* 0x000000ffff057224 */ /* 0x000fc800000e06ff */
[----:B------:R-:W-:-:S04]  /*6040*/  IMAD.WIDE.U32.X R4, R19, R15, R4, P1 ;  /* 0x0000000f13047225 */ /* 0x000fc800008e0404 */
[----:B------:R-:W-:Y:S01]  /*6050*/  IMAD.MOV.U32 R6, RZ, RZ, R4 ;  /* 0x000000ffff067224 */ /* 0x000fe200078e0004 */
[----:B------:R-:W-:-:S07]  /*6060*/  MOV R22, R5 ;  /* 0x0000000500167202 */ /* 0x000fce0000000f00 */
.L_x_136:
[----:B------:R-:W-:Y:S01]  /*6070*/  ULDC UR4, c[0x0][0x154] ;  /* 0x0000550000047ab9 */ /* 0x000fe20000000800 */
[----:B------:R-:W1:Y:S01]  /*6080*/  LDC R7, c[0x0][0x148] ;  /* 0x00005200ff077b82 */ /* 0x000e620000000800 */
[----:B------:R-:W-:Y:S01]  /*6090*/  FMUL R14, R23, UR4 ;  /* 0x00000004170e7c20 */ /* 0x000fe20008400000 */
[----:B------:R-:W-:Y:S02]  /*60a0*/  ISETP.NE.AND P2, PT, R2, 0x1, PT ;  /* 0x000000010200780c */ /* 0x000fe40003f45270 */
[-CC-:B------:R-:W-:Y:S02]  /*60b0*/  SHF.R.U64 R19, R6, R21.reuse, R22.reuse ;  /* 0x0000001506137219 */ /* 0x180fe40000001216 */
[----:B------:R-:W-:Y:S01]  /*60c0*/  SHF.R.U32.HI R21, RZ, R21, R22 ;  /* 0x00000015ff157219 */ /* 0x000fe20000011616 */
[----:B------:R-:W2:Y:S01]  /*60d0*/  F2I.U32.TRUNC.NTZ R14, R14 ;  /* 0x0000000e000e7305 */ /* 0x000ea2000020f000 */
[----:B------:R-:W3:Y:S01]  /*60e0*/  LDC.64 R4, c[0x0][0x8c8] ;  /* 0x00023200ff047b82 */ /* 0x000ee20000000a00 */
[----:B------:R-:W-:-:S05]  /*60f0*/  IADD3 R23, P0, RZ, -R19, RZ ;  /* 0x80000013ff177210 */ /* 0x000fca0007f1e0ff */
[----:B------:R-:W-:Y:S02]  /*6100*/  IMAD.X R21, RZ, RZ, ~R21, P0 ;  /* 0x000000ffff157224 */ /* 0x000fe400000e0e15 */
[----:B------:R-:W4:Y:S01]  /*6110*/  LDC R22, c[0x0][0x8c0] ;  /* 0x00023000ff167b82 */ /* 0x000f220000000800 */
[----:B--2---:R-:W-:-:S07]  /*6120*/  IMAD.MOV R15, RZ, RZ, -R14 ;  /* 0x000000ffff0f7224 */ /* 0x004fce00078e0a0e */
[----:B------:R-:W2:Y:S01]  /*6130*/  LDC R27, c[0x0][0x900] ;  /* 0x00024000ff1b7b82 */ /* 0x000ea20000000800 */
[----:B-1----:R-:W-:-:S07]  /*6140*/  @P2 IMAD R13, R7, R15, R20 ;  /* 0x0000000f070d2224 */ /* 0x002fce00078e0214 */
[----:B------:R-:W1:Y:S01]  /*6150*/  LDC.64 R14, c[0x0][0x8e8] ;  /* 0x00023a00ff0e7b82 */ /* 0x000e620000000a00 */
[----:B---3--:R-:W-:-:S04]  /*6160*/  IMAD R6, R21, R4, RZ ;  /* 0x0000000415067224 */ /* 0x008fc800078e02ff */
[C---:B------:R-:W-:Y:S02]  /*6170*/  IMAD R7, R23.reuse, R5, R6 ;  /* 0x0000000517077224 */ /* 0x040fe400078e0206 */
[----:B------:R-:W-:Y:S01]  /*6180*/  IMAD.WIDE.U32 R4, R23, R4, R16 ;  /* 0x0000000417047225 */ /* 0x000fe200078e0010 */
[----:B------:R-:W3:Y:S03]  /*6190*/  LDC R6, c[0x0][0x8b0] ;  /* 0x00022c00ff067b82 */ /* 0x000ee60000000800 */
[----:B------:R-:W-:-:S05]  /*61a0*/  IMAD.IADD R5, R5, 0x1, R7 ;  /* 0x0000000105057824 */ /* 0x000fca00078e0207 */
[-CC-:B----4-:R-:W-:Y:S01]  /*61b0*/  SHF.R.U64 R26, R4, R22.reuse, R5.reuse ;  /* 0x00000016041a7219 */ /* 0x190fe20000001205 */
[----:B------:R-:W4:Y:S01]  /*61c0*/  LDC R25, c[0x0][0x8f0] ;  /* 0x00023c00ff197b82 */ /* 0x000f220000000800 */
[----:B------:R-:W-:Y:S02]  /*61d0*/  SHF.R.U32.HI R5, RZ, R22, R5 ;  /* 0x00000016ff057219 */ /* 0x000fe40000011605 */
[----:B-1----:R-:W-:-:S05]  /*61e0*/  ISETP.NE.U32.AND P0, PT, R14, RZ, PT ;  /* 0x000000ff0e00720c */ /* 0x002fca0003f05070 */
[----:B------:R-:W1:Y:S01]  /*61f0*/  LDC R24, c[0x0][0x8e0] ;  /* 0x00023800ff187b82 */ /* 0x000e620000000800 */
[----:B------:R-:W-:Y:S02]  /*6200*/  ISETP.NE.AND.EX P0, PT, R15, RZ, PT, P0 ;  /* 0x000000ff0f00720c */ /* 0x000fe40003f05300 */
[----:B---3--:R-:W-:-:S05]  /*6210*/  SHF.R.U64 R23, R26, R6, R5 ;  /* 0x000000061a177219 */ /* 0x008fca0000001205 */
[----:B------:R-:W3:Y:S01]  /*6220*/  LDC R22, c[0x0][0x8b8] ;  /* 0x00022e00ff167b82 */ /* 0x000ee20000000800 */
[----:B------:R-:W-:-:S04]  /*6230*/  SHF.R.U32.HI R4, RZ, R6, R5 ;  /* 0x00000006ff047219 */ /* 0x000fc80000011605 */
[-CC-:B--2---:R-:W-:Y:S02]  /*6240*/  SHF.R.U64 R21, R23, R27.reuse, R4.reuse ;  /* 0x0000001b17157219 */ /* 0x184fe40000001204 */
[----:B------:R-:W-:Y:S01]  /*6250*/  SHF.R.U32.HI R27, RZ, R27, R4 ;  /* 0x0000001bff1b7219 */ /* 0x000fe20000011604 */
[----:B------:R-:W2:Y:S02]  /*6260*/  LDC R20, c[0x0][0x8a8] ;  /* 0x00022a00ff147b82 */ /* 0x000ea40000000800 */
[----:B------:R-:W-:Y:S02]  /*6270*/  IMAD.MOV.U32 R4, RZ, RZ, R21 ;  /* 0x000000ffff047224 */ /* 0x000fe400078e0015 */
[----:B------:R-:W-:Y:S01]  /*6280*/  IMAD.MOV.U32 R5, RZ, RZ, R27 ;  /* 0x000000ffff057224 */ /* 0x000fe200078e001b */
[----:B----4-:R-:W-:Y:S06]  /*6290*/  @!P0 BRA `(.L_x_137) ;  /* 0x0000000000288947 */ /* 0x010fec0003800000 */
[----:B------:R-:W4:Y:S02]  /*62a0*/  LDC R4, c[0x0][0x8f4] ;  /* 0x00023d00ff047b82 */ /* 0x000f240000000800 */
[----:B----4-:R-:W-:-:S05]  /*62b0*/  IADD3 R5, P0, R21, R4, RZ ;  /* 0x0000000415057210 */ /* 0x010fca0007f1e0ff */
[----:B------:R-:W-:-:S04]  /*62c0*/  IMAD.X R27, RZ, RZ, R27, P0 ;  /* 0x000000ffff1b7224 */ /* 0x000fc800000e061b */
[----:B------:R-:W-:-:S04]  /*62d0*/  IMAD.WIDE.U32 R6, R27, R14, RZ ;  /* 0x0000000e1b067225 */ /* 0x000fc800078e00ff */
[----:B------:R-:W-:-:S04]  /*62e0*/  IMAD.WIDE.U32 R6, P0, R5, R15, R6 ;  /* 0x0000000f05067225 */ /* 0x000fc80007800006 */
[----:B------:R-:W-:-:S04]  /*62f0*/  IMAD.WIDE.U32 R4, R5, R14, RZ ;  /* 0x0000000e05047225 */ /* 0x000fc800078e00ff */
[----:B------:R-:W-:Y:S01]  /*6300*/  IMAD.MOV.U32 R4, RZ, RZ, R7 ;  /* 0x000000ffff047224 */ /* 0x000fe200078e0007 */
[----:B------:R-:W-:Y:S01]  /*6310*/  IADD3 RZ, P1, R5, R6, RZ ;  /* 0x0000000605ff7210 */ /* 0x000fe20007f3e0ff */
[----:B------:R-:W-:-:S04]  /*6320*/  IMAD.X R5, RZ, RZ, RZ, P0 ;  /* 0x000000ffff057224 */ /* 0x000fc800000e06ff */
[----:B------:R-:W-:-:S08]  /*6330*/  IMAD.WIDE.U32.X R4, R27, R15, R4, P1 ;  /* 0x0000000f1b047225 */ /* 0x000fd000008e0404 */
.L_x_137:
[----:B------:R-:W-:Y:S01]  /*6340*/  SHF.R.U64 R25, R4, R25, R5 ;  /* 0x0000001904197219 */ /* 0x000fe20000001205 */
[----:B------:R-:W-:Y:S01]  /*6350*/  IMAD.MOV.U32 R6, RZ, RZ, R19 ;  /* 0x000000ffff067224 */ /* 0x000fe200078e0013 */
[----:B------:R-:W-:Y:S02]  /*6360*/  LOP3.LUT R4, R23, R12, RZ, 0xc0, !PT ;  /* 0x0000000c17047212 */ /* 0x000fe400078ec0ff */
[----:B------:R-:W-:Y:S01]  /*6370*/  LOP3.LUT R26, R26, R11, RZ, 0xc0, !PT ;  /* 0x0000000b1a1a7212 */ /* 0x000fe200078ec0ff */
[----:B------:R-:W-:Y:S02]  /*6380*/  IMAD.MOV R5, RZ, RZ, -R25 ;  /* 0x000000ffff057224 */ /* 0x000fe400078e0a19 */
[----:B------:R-:W-:Y:S02]  /*6390*/  IMAD R4, R9, R25, R4 ;  /* 0x0000001909047224 */ /* 0x000fe400078e0204 */
[----:B-1----:R-:W-:Y:S02]  /*63a0*/  IMAD R21, R5, R24, R21 ;  /* 0x0000001805157224 */ /* 0x002fe400078e0215 */
[----:B---3--:R-:W-:-:S02]  /*63b0*/  IMAD R13, R4, R22, R13 ;  /* 0x00000016040d7224 */ /* 0x008fc400078e020d */
[----:B--2---:R-:W-:Y:S02]  /*63c0*/  IMAD R20, R21, R20, R26 ;  /* 0x0000001415147224 */ /* 0x004fe400078e021a */
[----:B------:R-:W-:-:S03]  /*63d0*/  IMAD.MOV.U32 R4, RZ, RZ, 0x1 ;  /* 0x00000001ff047424 */ /* 0x000fc600078e00ff */
[----:B------:R-:W-:Y:S02]  /*63e0*/  SEL R7, R20, R13, !P2 ;  /* 0x0000000d14077207 */ /* 0x000fe40005000000 */
[----:B------:R-:W-:-:S07]  /*63f0*/  SEL R20, R13, R20, !P2 ;  /* 0x000000140d147207 */ /* 0x000fce0005000000 */
.L_x_135:
[----:B------:R-:W-:-:S13]  /*6400*/  LOP3.LUT P0, RZ, R4, 0xff, RZ, 0xc0, !PT ;  /* 0x000000ff04ff7812 */ /* 0x000fda000780c0ff */
[----:B------:R-:W-:Y:S05]  /*6410*/  @P0 BRA `(.L_x_138) ;  /* 0xfffffff000580947 */ /* 0x000fea000383ffff */
.L_x_106:
[----:B------:R-:W-:-:S13]  /*6420*/  ELECT P0, URZ, PT ;  /* 0x00000000003f782f */ /* 0x000fda0003800000 */
[----:B------:R-:W-:Y:S05]  /*6430*/  @!P0 BRA `(.L_x_10) ;  /* 0x0000001000848947 */ /* 0x000fea0003800000 */
[----:B------:R-:W-:-:S04]  /*6440*/  LOP3.LUT R18, R18, 0x2, RZ, 0xfc, !PT ;  /* 0x0000000212127812 */ /* 0x000fc800078efcff */
[----:B------:R-:W-:-:S13]  /*6450*/  ISETP.NE.AND P1, PT, R18, 0x3, PT ;  /* 0x000000031200780c */ /* 0x000fda0003f25270 */
[----:B------:R-:W-:Y:S05]  /*6460*/  @!P1 BRA `(.L_x_139) ;  /* 0x0000000000049947 */ /* 0x000fea0003800000 */
[----:B------:R-:W-:Y:S01]  /*6470*/  BPT.TRAP 0x1 ;  /* 0x000000040000795c */ /* 0x000fe20000300000 */
.L_x_139:
[----:B-1---5:R-:W-:Y:S01]  /*6480*/  IMAD.U32 R3, RZ, RZ, UR36 ;  /* 0x00000024ff037e24 */ /* 0x022fe2000f8e00ff */
[----:B------:R-:W-:Y:S02]  /*6490*/  MOV R2, 0x400 ;  /* 0x0000040000027802 */ /* 0x000fe40000000f00 */
[----:B------:R-:W-:Y:S02]  /*64a0*/  SHF.L.U32 R0, R8, 0x1f, RZ ;  /* 0x0000001f08007819 */ /* 0x000fe400000006ff */
[----:B------:R-:W-:-:S04]  /*64b0*/  LEA R3, R3, R2, 0x18 ;  /* 0x0000000203037211 */ /* 0x000fc800078ec0ff */
[----:B------:R-:W1:Y:S02]  /*64c0*/  SYNCS.PHASECHK.TRANS64.TRYWAIT P0, [R3+URZ+0x80], R0 ;  /* 0x00008000030075a7 */ /* 0x000e64000800017f */
[----:B-1----:R-:W-:Y:S05]  /*64d0*/  @!P0 BRA `(.L_x_140) ;  /* 0x00000014005c8947 */ /* 0x002fea0003800000 */
.L_x_176:
[----:B------:R-:W-:Y:S05]  /*64e0*/  @!P1 BRA `(.L_x_141) ;  /* 0x0000000000049947 */ /* 0x000fea0003800000 */
[----:B------:R-:W-:Y:S01]  /*64f0*/  BPT.TRAP 0x1 ;  /* 0x000000040000795c */ /* 0x000fe20000300000 */
.L_x_141:
[----:B------:R-:W1:Y:S02]  /*6500*/  SYNCS.PHASECHK.TRANS64.TRYWAIT P0, [R3+URZ+0x88], R0 ;  /* 0x00008800030075a7 */ /* 0x000e64000800017f */
[----:B-1----:R-:W-:Y:S05]  /*6510*/  @!P0 BRA `(.L_x_142) ;  /* 0x0000001400608947 */ /* 0x002fea0003800000 */
.L_x_177:
[----:B------:R-:W-:Y:S05]  /*6520*/  @!P1 BRA `(.L_x_143) ;  /* 0x0000000000049947 */ /* 0x000fea0003800000 */
[----:B------:R-:W-:Y:S01]  /*6530*/  BPT.TRAP 0x1 ;  /* 0x000000040000795c */ /* 0x000fe20000300000 */
.L_x_143:
[----:B------:R-:W1:Y:S02]  /*6540*/  SYNCS.PHASECHK.TRANS64.TRYWAIT P0, [R3+URZ+0x90], R0 ;  /* 0x00009000030075a7 */ /* 0x000e64000800017f */
[----:B-1----:R-:W-:Y:S05]  /*6550*/  @!P0 BRA `(.L_x_144) ;  /* 0x0000001400648947 */ /* 0x002fea0003800000 */
.L_x_178:
[----:B------:R-:W-:Y:S05]  /*6560*/  @!P1 BRA `(.L_x_145) ;  /* 0x0000000000049947 */ /* 0x000fea0003800000 */
[----:B------:R-:W-:Y:S01]  /*6570*/  BPT.TRAP 0x1 ;  /* 0x000000040000795c */ /* 0x000fe20000300000 */
.L_x_145:
[----:B------:R-:W-:-:S07]  /*6580*/  SHF.L.U32 R8, R8, 0x1f, RZ ;  /* 0x0000001f08087819 */ /* 0x000fce00000006ff */
.L_x_146:
[----:B------:R1:W1:Y:S02]  /*6590*/  SYNCS.PHASECHK.TRANS64.TRYWAIT P0, [R3+URZ+0x98], R8 ;  /* 0x00009808030075a7 */ /* 0x000264000800017f */
[----:B-1----:R-:W-:Y:S05]  /*65a0*/  @!P0 NANOSLEEP.SYNCS 0x989680 ;  /* 0x009896800000895d */ /* 0x002fea0003900000 */
[----:B------:R-:W1:Y:S02]  /*65b0*/  @!P0 SYNCS.PHASECHK.TRANS64 P0, [R3+URZ+0x98], R8 ;  /* 0x00009808030085a7 */ /* 0x000e64000800007f */
[----:B-1----:R-:W-:Y:S05]  /*65c0*/  @P0 BRA `(.L_x_10) ;  /* 0x0000001000200947 */ /* 0x002fea0003800000 */
[----:B------:R-:W-:Y:S05]  /*65d0*/  BRA `(.L_x_146) ;  /* 0xfffffffc00ec7947 */ /* 0x000fea000383ffff */
.L_x_101:
[----:B------:R-:W-:Y:S01]  /*65e0*/  LOP3.LUT P0, RZ, R11, 0xff, RZ, 0xc0, !PT ;  /* 0x000000ff0bff7812 */ /* 0x000fe2000780c0ff */
[----:B------:R-:W-:Y:S02]  /*65f0*/  IMAD.MOV.U32 R0, RZ, RZ, 0x1 ;  /* 0x00000001ff007424 */ /* 0x000fe400078e00ff */
[----:B------:R-:W-:-:S10]  /*6600*/  IMAD.MOV.U32 R12, RZ, RZ, RZ ;  /* 0x000000ffff0c7224 */ /* 0x000fd400078e00ff */
[----:B------:R-:W-:Y:S05]  /*6610*/  @!P0 BRA `(.L_x_147) ;  /* 0x0000000c00108947 */ /* 0x000fea0003800000 */
[----:B------:R-:W1:Y:S01]  /*6620*/  LDC R0, c[0x0][0x28c] ;  /* 0x0000a300ff007b82 */ /* 0x000e620000000800 */
[C---:B------:R-:W-:Y:S01]  /*6630*/  LOP3.LUT P2, RZ, R3.reuse, 0x7f, RZ, 0xc0, !PT ;  /* 0x0000007f03ff7812 */ /* 0x040fe2000784c0ff */
[----:B------:R-:W-:Y:S01]  /*6640*/  ULDC UR5, c[0x0][0x900] ;  /* 0x0002400000057ab9 */ /* 0x000fe20000000800 */
[----:B------:R-:W-:Y:S01]  /*6650*/  LOP3.LUT P0, RZ, R3, 0x1f, RZ, 0xc0, !PT ;  /* 0x0000001f03ff7812 */ /* 0x000fe2000780c0ff */
[----:B------:R-:W-:Y:S01]  /*6660*/  UMOV UR6, 0xffffffff ;  /* 0xffffffff00067882 */ /* 0x000fe20000000000 */
[----:B------:R-:W-:Y:S01]  /*6670*/  BSSY B0, `(.L_x_147) ;  /* 0x00000be000007945 */ /* 0x000fe20003800000 */
[----:B------:R-:W-:Y:S01]  /*6680*/  USHF.L.U32 UR6, UR6, UR5, URZ ;  /* 0x0000000506067299 */ /* 0x000fe2000800063f */
[----:B------:R-:W-:Y:S01]  /*6690*/  IMAD.MOV.U32 R13, RZ, RZ, 0x1 ;  /* 0x00000001ff0d7424 */ /* 0x000fe200078e00ff */
[----:B------:R-:W-:Y:S01]  /*66a0*/  LOP3.LUT R11, R19, 0x2, RZ, 0xfc, !PT ;  /* 0x00000002130b7812 */ /* 0x000fe200078efcff */
[----:B------:R-:W-:Y:S01]  /*66b0*/  IMAD.MOV.U32 R12, RZ, RZ, RZ ;  /* 0x000000ffff0c7224 */ /* 0x000fe200078e00ff */
[----:B------:R-:W-:Y:S01]  /*66c0*/  PLOP3.LUT P0, PT, P0, P2, PT, 0x8a, 0x0 ;  /* 0x000000000000781c */ /* 0x000fe20000705172 */
[----:B------:R-:W-:Y:S01]  /*66d0*/  ULDC UR4, c[0x0][0x8a8] ;  /* 0x00022a0000047ab9 */ /* 0x000fe20000000800 */
[----:B------:R-:W-:Y:S01]  /*66e0*/  UMOV UR7, 0x1 ;  /* 0x0000000100077882 */ /* 0x000fe20000000000 */
[----:B------:R-:W-:-:S02]  /*66f0*/  UIADD3 UR15, UR4, -0x1, URZ ;  /* 0xffffffff040f7890 */ /* 0x000fc4000fffe03f */
[----:B------:R-:W-:Y:S02]  /*6700*/  USHF.L.U32 UR17, UR7, UR5, URZ ;  /* 0x0000000507117299 */ /* 0x000fe4000800063f */
[----:B------:R-:W-:Y:S01]  /*6710*/  ULOP3.LUT UR16, URZ, UR6, URZ, 0x33, !UPT ;  /* 0x000000063f107292 */ /* 0x000fe2000f8e333f */
[----:B------:R-:W-:Y:S01]  /*6720*/  ULDC.64 UR20, c[0x0][0x198] ;  /* 0x0000660000147ab9 */ /* 0x000fe20000000a00 */
[----:B-1----:R-:W-:-:S05]  /*6730*/  VIADD R0, R0, 0x3f ;  /* 0x0000003f00007836 */ /* 0x002fca0000000000 */
[----:B------:R-:W-:-:S04]  /*6740*/  SHF.R.S32.HI R3, RZ, 0x1f, R0 ;  /* 0x0000001fff037819 */ /* 0x000fc80000011400 */
[----:B------:R-:W-:Y:S01]  /*6750*/  LEA.HI R3, R3, R0, RZ, 0x6 ;  /* 0x0000000003037211 */ /* 0x000fe200078f30ff */
[----:B------:R-:W-:-:S03]  /*6760*/  IMAD.MOV.U32 R0, RZ, RZ, 0x1 ;  /* 0x00000001ff007424 */ /* 0x000fc600078e00ff */
[----:B------:R-:W-:-:S05]  /*6770*/  SHF.R.S32.HI R3, RZ, 0x6, R3 ;  /* 0x00000006ff037819 */ /* 0x000fca0000011403 */
[----:B------:R-:W-:-:S07]  /*6780*/  VIADD R10, R3, 0x1 ;  /* 0x00000001030a7836 */ /* 0x000fce0000000000 */
.L_x_159:
[----:B------:R-:W-:-:S03]  /*6790*/  UMOV UR4, 0xffffffff ;  /* 0xffffffff00047882 */ /* 0x000fc60000000000 */
[----:B------:R-:W-:Y:S05]  /*67a0*/  BRA.DIV UR4, `(.L_x_148) ;  /* 0x0000001204e47947 */ /* 0x000fea000b800000 */
[----:B------:R-:W-:-:S13]  /*67b0*/  ELECT P6, URZ, PT ;  /* 0x00000000003f782f */ /* 0x000fda00038c0000 */
.L_x_181:
[----:B------:R-:W1:Y:S01]  /*67c0*/  LDC R4, c[0x0][0x28c] ;  /* 0x0000a300ff047b82 */ /* 0x000e620000000800 */
[----:B------:R-:W-:Y:S01]  /*67d0*/  BSSY B1, `(.L_x_149) ;  /* 0x0000035000017945 */ /* 0x000fe20003800000 */
[----:B-1----:R-:W-:-:S13]  /*67e0*/  ISETP.LT.OR P6, PT, R4, 0x1, !P6 ;  /* 0x000000010400780c */ /* 0x002fda00077c1670 */
[----:B------:R-:W-:Y:S05]  /*67f0*/  @P6 BRA `(.L_x_150) ;  /* 0x0000000000c86947 */ /* 0x000fea0003800000 */
[----:B------:R-:W-:Y:S02]  /*6800*/  IMAD.SHL.U32 R14, R7, 0x80, RZ ;  /* 0x00000080070e7824 */ /* 0x000fe400078e00ff */
[----:B------:R-:W-:Y:S02]  /*6810*/  IMAD.SHL.U32 R20, R20, 0x80, RZ ;  /* 0x0000008014147824 */ /* 0x000fe400078e00ff */
[----:B------:R-:W-:Y:S02]  /*6820*/  IMAD.MOV.U32 R21, RZ, RZ, RZ ;  /* 0x000000ffff157224 */ /* 0x000fe400078e00ff */
[----:B------:R-:W-:Y:S02]  /*6830*/  IMAD.MOV.U32 R4, RZ, RZ, R10 ;  /* 0x000000ffff047224 */ /* 0x000fe400078e000a */
[----:B------:R-:W-:Y:S02]  /*6840*/  IMAD.MOV.U32 R5, RZ, RZ, R0 ;  /* 0x000000ffff057224 */ /* 0x000fe400078e0000 */
[----:B------:R-:W-:-:S07]  /*6850*/  IMAD.MOV.U32 R7, RZ, RZ, R12 ;  /* 0x000000ffff077224 */ /* 0x000fce00078e000c */
.L_x_154:
[----:B------:R-:W1:Y:S01]  /*6860*/  S2R R9, SR_CgaCtaId ;  /* 0x0000000000097919 */ /* 0x000e620000008800 */
[----:B------:R-:W-:-:S04]  /*6870*/  MOV R8, 0x400 ;  /* 0x0000040000087802 */ /* 0x000fc80000000f00 */
[----:B-1----:R-:W-:Y:S02]  /*6880*/  LEA R18, R9, R8, 0x18 ;  /* 0x0000000809127211 */ /* 0x002fe400078ec0ff */
[----:B------:R-:W-:Y:S01]  /*6890*/  SHF.L.U32 R8, R5, 0x1f, RZ ;  /* 0x0000001f05087819 */ /* 0x000fe200000006ff */
[----:B------:R-:W1:Y:S02]  /*68a0*/  @!P2 LDC R9, c[0x0][0x500] ;  /* 0x00014000ff09ab82 */ /* 0x000e640000000800 */
[----:B------:R-:W-:-:S04]  /*68b0*/  IMAD R15, R7, 0x8, R18 ;  /* 0x00000008070f7824 */ /* 0x000fc800078e0212 */
[----:B------:R-:W2:Y:S02]  /*68c0*/  SYNCS.PHASECHK.TRANS64.TRYWAIT P1, [R15+URZ+0x30], R8 ;  /* 0x000030080f0075a7 */ /* 0x000ea4000802017f */
[----:B--2---:R-:W-:Y:S05]  /*68d0*/  @!P1 BRA `(.L_x_151) ;  /* 0x0000001000b89947 */ /* 0x004fea0003800000 */
.L_x_182:
[----:B--2---:R-:W-:Y:S01]  /*68e0*/  PRMT R8, R11, 0x9910, RZ ;  /* 0x000099100b087816 */ /* 0x004fe200000000ff */
[----:B-1----:R1:W-:Y:S03]  /*68f0*/  @!P2 SYNCS.ARRIVE.TRANS64 RZ, [R15+URZ], R9 ;  /* 0x000000090fffa9a7 */ /* 0x0023e6000800003f */
[----:B------:R-:W-:-:S13]  /*6900*/  ISETP.NE.AND P1, PT, R8, 0x2, PT ;  /* 0x000000020800780c */ /* 0x000fda0003f25270 */
[----:B-1----:R-:W-:Y:S05]  /*6910*/  @P1 BRA `(.L_x_152) ;  /* 0x0000000000041947 */ /* 0x002fea0003800000 */
[----:B------:R-:W-:Y:S01]  /*6920*/  BPT.TRAP 0x1 ;  /* 0x000000040000795c */ /* 0x000fe20000300000 */
.L_x_152:
[----:B------:R-:W-:Y:S05]  /*6930*/  @P0 BRA `(.L_x_153) ;  /* 0x0000000000040947 */ /* 0x000fea0003800000 */
[----:B------:R-:W-:Y:S01]  /*6940*/  BPT.TRAP 0x1 ;  /* 0x000000040000795c */ /* 0x000fe20000300000 */
.L_x_153:
[----:B------:R-:W-:Y:S01]  /*6950*/  IMAD R18, R7, 0x4000, R18 ;  /* 0x0000400007127824 */ /* 0x000fe200078e0212 */
[----:B------:R-:W-:Y:S01]  /*6960*/  R2UR UR9, R15 ;  /* 0x000000000f0972ca */ /* 0x000fe200000e0000 */
[----:B------:R-:W-:Y:S01]  /*6970*/  VIADD R4, R4, 0xffffffff ;  /* 0xffffffff04047836 */ /* 0x000fe20000000000 */
[----:B------:R-:W-:Y:S01]  /*6980*/  UIADD3 UR4, UP0, UR20, 0xf0, URZ ;  /* 0x000000f014047890 */ /* 0x000fe2000ff1e03f */
[----:B------:R-:W-:Y:S01]  /*6990*/  R2UR UR11, R20 ;  /* 0x00000000140b72ca */ /* 0x000fe200000e0000 */
[----:B------:R-:W-:Y:S01]  /*69a0*/  UIADD3 UR22, UP1, UR20, 0x1f0, URZ ;  /* 0x000001f014167890 */ /* 0x000fe2000ff3e03f */
[----:B------:R-:W-:Y:S01]  /*69b0*/  R2UR UR8, R18 ;  /* 0x00000000120872ca */ /* 0x000fe200000e0000 */
[----:B------:R-:W-:Y:S01]  /*69c0*/  UIADD3.X UR5, URZ, UR21, URZ, UP0, !UPT ;  /* 0x000000153f057290 */ /* 0x000fe200087fe43f */
[----:B------:R-:W-:Y:S01]  /*69d0*/  R2UR UR10, R21 ;  /* 0x00000000150a72ca */ /* 0x000fe200000e0000 */
[----:B------:R-:W-:Y:S01]  /*69e0*/  VIADD R7, R7, 0x1 ;  /* 0x0000000107077836 */ /* 0x000fe20000000000 */
[----:B------:R-:W-:Y:S01]  /*69f0*/  R2UR UR12, R6 ;  /* 0x00000000060c72ca */ /* 0x000fe200000e0000 */
[----:B------:R-:W-:Y:S01]  /*6a00*/  UIADD3.X UR23, URZ, UR21, URZ, UP1, !UPT ;  /* 0x000000153f177290 */ /* 0x000fe20008ffe43f */
[----:B------:R-:W-:Y:S01]  /*6a10*/  R2UR UR18, R14 ;  /* 0x000000000e1272ca */ /* 0x000fe200000e0000 */
[----:B------:R-:W-:Y:S01]  /*6a20*/  UMOV UR6, 0x0 ;  /* 0x0000000000067882 */ /* 0x000fe20000000000 */
[----:B------:R-:W-:Y:S01]  /*6a30*/  ISETP.GT.AND P3, PT, R4, 0x1, PT ;  /* 0x000000010400780c */ /* 0x000fe20003f64270 */
[----:B------:R-:W-:Y:S01]  /*6a40*/  UMOV UR7, 0x10000000 ;  /* 0x1000000000077882 */ /* 0x000fe20000000000 */
[----:B------:R-:W-:Y:S01]  /*6a50*/  ISETP.NE.AND P1, PT, R7, 0x6, PT ;  /* 0x000000060700780c */ /* 0x000fe20003f25270 */
[----:B------:R-:W-:-:S02]  /*6a60*/  VIADD R21, R21, 0x40 ;  /* 0x0000004015157836 */ /* 0x000fc40000000000 */
[----:B------:R-:W-:Y:S01]  /*6a70*/  UIADD3 UR13, UR8, 0x8400, URZ ;  /* 0x00008400080d7890 */ /* 0x000fe2000fffe03f */
[----:B------:R-:W-:Y:S01]  /*6a80*/  SEL R8, RZ, 0x1, P1 ;  /* 0x00000001ff087807 */ /* 0x000fe20000800000 */
[----:B------:R-:W-:Y:S01]  /*6a90*/  UIADD3 UR14, UR8, 0x20400, URZ ;  /* 0x00020400080e7890 */ /* 0x000fe2000fffe03f */
[----:B------:R-:W-:Y:S02]  /*6aa0*/  SEL R7, R7, RZ, P1 ;  /* 0x000000ff07077207 */ /* 0x000fe40000800000 */
[----:B------:R-:W-:Y:S02]  /*6ab0*/  LOP3.LUT R5, R5, R8, RZ, 0x3c, !PT ;  /* 0x0000000805057212 */ /* 0x000fe400078e3cff */
[----:B------:R-:W-:Y:S02]  /*6ac0*/  UMOV UR8, UR13 ;  /* 0x0000000d00087c82 */ /* 0x000fe40008000000 */
[----:B------:R1:W-:Y:S02]  /*6ad0*/  UTMALDG.3D [UR8], [UR4], desc[UR6] ;  /* 0x00000608040075b4 */ /* 0x0003e40008011000 */
[----:B-1----:R-:W-:Y:S01]  /*6ae0*/  UMOV UR8, UR14 ;  /* 0x0000000e00087c82 */ /* 0x002fe20008000000 */
[----:B------:R-:W-:-:S02]  /*6af0*/  UMOV UR11, UR18 ;  /* 0x00000012000b7c82 */ /* 0x000fc40008000000 */
[----:B------:R1:W-:Y:S02]  /*6b00*/  UTMALDG.3D [UR8], [UR22], desc[UR6] ;  /* 0x00000608160075b4 */ /* 0x0003e40008011000 */
[----:B-1----:R-:W-:Y:S05]  /*6b10*/  @P3 BRA `(.L_x_154) ;  /* 0xfffffffc00503947 */ /* 0x002fea000383ffff */
.L_x_150:
[----:B------:R-:W-:Y:S05]  /*6b20*/  BSYNC B1 ;  /* 0x0000000000017941 */ /* 0x000fea0003800000 */
.L_x_149:
[----:B------:R-:W-:Y:S01]  /*6b30*/  LOP3.LUT P3, RZ, R13, 0xff, RZ, 0xc0, !PT ;  /* 0x000000ff0dff7812 */ /* 0x000fe2000786c0ff */
[----:B------:R-:W-:Y:S01]  /*6b40*/  IMAD.IADD R12, R3, 0x1, R12 ;  /* 0x00000001030c7824 */ /* 0x000fe200078e020c */
[----:B------:R-:W-:Y:S01]  /*6b50*/  IADD3 R16, P4, R16, UR38, RZ ;  /* 0x0000002610107c10 */ /* 0x000fe2000ff9e0ff */
[----:B------:R-:W-:Y:S01]  /*6b60*/  ULDC.64 UR4, c[0x0][0x8f8] ;  /* 0x00023e0000047ab9 */ /* 0x000fe20000000a00 */
[----:B------:R-:W-:Y:S01]  /*6b70*/  BSSY B1, `(.L_x_155) ;  /* 0x000006b000017945 */ /* 0x000fe20003800000 */
[----:B------:R-:W-:Y:S01]  /*6b80*/  IMAD.MOV.U32 R20, RZ, RZ, -0x1 ;  /* 0xffffffffff147424 */ /* 0x000fe200078e00ff */
[----:B------:R-:W-:Y:S02]  /*6b90*/  ISETP.GT.U32.AND P1, PT, R12, 0x5, PT ;  /* 0x000000050c00780c */ /* 0x000fe40003f24070 */
[----:B------:R-:W-:Y:S02]  /*6ba0*/  IADD3.X R17, R17, UR37, RZ, P4, !PT ;  /* 0x0000002511117c10 */ /* 0x000fe4000a7fe4ff */
[----:B------:R-:W-:-:S02]  /*6bb0*/  ISETP.LT.U32.AND P1, PT, R3, 0x6, P1 ;  /* 0x000000060300780c */ /* 0x000fc40000f21070 */
[----:B------:R-:W-:Y:S01]  /*6bc0*/  PRMT R13, RZ, 0x7610, R13 ;  /* 0x00007610ff0d7816 */ /* 0x000fe2000000000d */
[----:B------:R-:W1:Y:S01]  /*6bd0*/  @P3 S2R R5, SR_CgaCtaId ;  /* 0x0000000000053919 */ /* 0x000e620000008800 */
[----:B------:R-:W-:-:S04]  /*6be0*/  @P3 MOV R4, 0x400 ;  /* 0x0000040000043802 */ /* 0x000fc80000000f00 */
[----:B-1----:R-:W-:Y:S01]  /*6bf0*/  @P3 LEA R6, R5, R4, 0x18 ;  /* 0x0000000405063211 */ /* 0x002fe200078ec0ff */
[----:B------:R-:W-:-:S03]  /*6c00*/  IMAD.WIDE.U32 R4, R12, -0x55555555, RZ ;  /* 0xaaaaaaab0c047825 */ /* 0x000fc600078e00ff */
[----:B------:R1:W-:Y:S01]  /*6c10*/  @P3 SYNCS.ARRIVE.TRANS64.A1T0 RZ, [R6+URZ+0xa8], RZ ;  /* 0x0000a8ff06ff39a7 */ /* 0x0003e2000810003f */
[----:B------:R-:W-:Y:S02]  /*6c20*/  ISETP.GE.U32.AND P3, PT, R3, 0x6, PT ;  /* 0x000000060300780c */ /* 0x000fe40003f66070 */
[----:B------:R-:W-:Y:S02]  /*6c30*/  SHF.R.U32.HI R7, RZ, 0x2, R5 ;  /* 0x00000002ff077819 */ /* 0x000fe40000011605 */
[----:B------:R-:W-:Y:S02]  /*6c40*/  SEL R5, RZ, 0x1, !P1 ;  /* 0x00000001ff057807 */ /* 0x000fe40004800000 */
[----:B------:R-:W-:Y:S01]  /*6c50*/  ISETP.GE.U32.AND P1, PT, R16, UR4, PT ;  /* 0x0000000410007c0c */ /* 0x000fe2000bf26070 */
[----:B------:R-:W-:Y:S01]  /*6c60*/  IMAD R12, R7, -0x6, R12 ;  /* 0xfffffffa070c7824 */ /* 0x000fe200078e020c */
[----:B------:R-:W-:Y:S01]  /*6c70*/  LOP3.LUT R0, R0, R5, RZ, 0x3c, !PT ;  /* 0x0000000500007212 */ /* 0x000fe200078e3cff */
[----:B-1----:R-:W-:Y:S01]  /*6c80*/  IMAD.MOV.U32 R6, RZ, RZ, -0x1 ;  /* 0xffffffffff067424 */ /* 0x002fe200078e00ff */
[----:B------:R-:W-:-:S02]  /*6c90*/  ISETP.GE.U32.AND.EX P1, PT, R17, UR5, PT, P1 ;  /* 0x0000000511007c0c */ /* 0x000fc4000bf26110 */
[----:B------:R-:W-:Y:S02]  /*6ca0*/  PRMT R4, RZ, 0x7610, R4 ;  /* 0x00007610ff047816 */ /* 0x000fe40000000004 */
[----:B------:R-:W-:Y:S01]  /*6cb0*/  @P3 LOP3.LUT R0, R0, 0x1, R7, 0x78, !PT ;  /* 0x0000000100003812 */ /* 0x000fe200078e7807 */
[----:B------:R-:W-:-:S08]  /*6cc0*/  IMAD.MOV.U32 R7, RZ, RZ, -0x1 ;  /* 0xffffffffff077424 */ /* 0x000fd000078e00ff */
[----:B------:R-:W-:Y:S05]  /*6cd0*/  @P1 BRA `(.L_x_156) ;  /* 0x0000000400501947 */ /* 0x000fea0003800000 */
[----:B------:R-:W-:Y:S01]  /*6ce0*/  ULDC.64 UR4, c[0x0][0x8d0] ;  /* 0x0002340000047ab9 */ /* 0x000fe20000000a00 */
[----:B------:R-:W1:Y:S01]  /*6cf0*/  S2R R15, SR_CTAID.X ;  /* 0x00000000000f7919 */ /* 0x000e620000002500 */
[----:B------:R-:W-:Y:S01]  /*6d00*/  ISETP.NE.U32.AND P1, PT, RZ, UR4, PT ;  /* 0x00000004ff007c0c */ /* 0x000fe2000bf25070 */
[----:B------:R-:W-:Y:S01]  /*6d10*/  ULDC UR7, c[0x0][0x8d8] ;  /* 0x0002360000077ab9 */ /* 0x000fe20000000800 */
[----:B------:R-:W-:Y:S01]  /*6d20*/  IMAD.MOV.U32 R4, RZ, RZ, R16 ;  /* 0x000000ffff047224 */ /* 0x000fe200078e0010 */
[----:B------:R-:W2:Y:S01]  /*6d30*/  S2R R14, SR_CTAID.Y ;  /* 0x00000000000e7919 */ /* 0x000ea20000002600 */
[----:B------:R-:W-:Y:S01]  /*6d40*/  ISETP.NE.AND.EX P1, PT, RZ, UR5, PT, P1 ;  /* 0x00000005ff007c0c */ /* 0x000fe2000bf25310 */
[----:B------:R-:W-:-:S12]  /*6d50*/  IMAD.MOV.U32 R5, RZ, RZ, R17 ;  /* 0x000000ffff057224 */ /* 0x000fd800078e0011 */
[----:B------:R-:W-:Y:S05]  /*6d60*/  @!P1 BRA `(.L_x_157) ;  /* 0x0000000000289947 */ /* 0x000fea0003800000 */
[----:B------:R-:W-:Y:S02]  /*6d70*/  ULDC UR6, c[0x0][0x8dc] ;  /* 0x0002370000067ab9 */ /* 0x000fe40000000800 */
[----:B------:R-:W-:-:S04]  /*6d80*/  IADD3 R9, P1, R16, UR6, RZ ;  /* 0x0000000610097c10 */ /* 0x000fc8000ff3e0ff */
[----:B------:R-:W-:-:S05]  /*6d90*/  IADD3.X R21, RZ, R17, RZ, P1, !PT ;  /* 0x00000011ff157210 */ /* 0x000fca0000ffe4ff */
[----:B------:R-:W-:-:S04]  /*6da0*/  IMAD.WIDE.U32 R6, R21, UR4, RZ ;  /* 0x0000000415067c25 */ /* 0x000fc8000f8e00ff */
[----:B------:R-:W-:-:S04]  /*6db0*/  IMAD.WIDE.U32 R6, P1, R9, UR5, R6 ;  /* 0x0000000509067c25 */ /* 0x000fc8000f820006 */
[----:B------:R-:W-:-:S04]  /*6dc0*/  IMAD.WIDE.U32 R8, R9, UR4, RZ ;  /* 0x0000000409087c25 */ /* 0x000fc8000f8e00ff */
[----:B------:R-:W-:Y:S01]  /*6dd0*/  IMAD.X R5, RZ, RZ, RZ, P1 ;  /* 0x000000ffff057224 */ /* 0x000fe200008e06ff */
[----:B------:R-:W-:Y:S01]  /*6de0*/  IADD3 RZ, P1, R9, R6, RZ ;  /* 0x0000000609ff7210 */ /* 0x000fe20007f3e0ff */
[----:B------:R-:W-:-:S04]  /*6df0*/  IMAD.MOV.U32 R4, RZ, RZ, R7 ;  /* 0x000000ffff047224 */ /* 0x000fc800078e0007 */
[----:B------:R-:W-:-:S08]  /*6e00*/  IMAD.WIDE.U32.X R4, R21, UR5, R4, P1 ;  /* 0x0000000515047c25 */ /* 0x000fd000088e0404 */
.L_x_157:
[--C-:B------:R-:W-:Y:S01]  /*6e10*/  SHF.R.U64 R8, R4, UR7, R5.reuse ;  /* 0x0000000704087c19 */ /* 0x100fe20008001205 */
[----:B------:R-:W-:Y:S01]  /*6e20*/  ULDC.64 UR4, c[0x0][0x8c8] ;  /* 0x0002320000047ab9 */ /* 0x000fe20000000a00 */
[----:B------:R-:W-:Y:S01]  /*6e30*/  SHF.R.U32.HI R4, RZ, UR7, R5 ;  /* 0x00000007ff047c19 */ /* 0x000fe20008011605 */
[----:B------:R-:W3:Y:S01]  /*6e40*/  LDC R24, c[0x0][0x144] ;  /* 0x00005100ff187b82 */ /* 0x000ee20000000800 */
[----:B------:R-:W-:Y:S01]  /*6e50*/  IADD3 R7, P1, RZ, -R8, RZ ;  /* 0x80000008ff077210 */ /* 0x000fe20007f3e0ff */
[----:B------:R-:W-:Y:S01]  /*6e60*/  ULDC.64 UR8, c[0x0][0x8e8] ;  /* 0x00023a0000087ab9 */ /* 0x000fe20000000a00 */
[----:B-1----:R-:W-:Y:S01]  /*6e70*/  I2FP.F32.U32 R9, R15 ;  /* 0x0000000f00097245 */ /* 0x002fe20000201000 */
[----:B------:R-:W-:Y:S02]  /*6e80*/  ULDC UR6, c[0x0][0x8b0] ;  /* 0x00022c0000067ab9 */ /* 0x000fe40000000800 */
[----:B------:R-:W-:Y:S01]  /*6e90*/  IMAD.X R4, RZ, RZ, ~R4, P1 ;  /* 0x000000ffff047224 */ /* 0x000fe200008e0e04 */
[----:B------:R-:W-:Y:S01]  /*6ea0*/  ISETP.NE.U32.AND P1, PT, RZ, UR8, PT ;  /* 0x00000008ff007c0c */ /* 0x000fe2000bf25070 */
[----:B------:R-:W1:Y:S02]  /*6eb0*/  LDC R21, c[0x0][0x148] ;  /* 0x00005200ff157b82 */ /* 0x000e640000000800 */
[----:B------:R-:W-:Y:S01]  /*6ec0*/  IMAD R6, R4, UR4, RZ ;  /* 0x0000000404067c24 */ /* 0x000fe2000f8e02ff */
[----:B------:R-:W-:Y:S01]  /*6ed0*/  ISETP.NE.AND.EX P1, PT, RZ, UR9, PT, P1 ;  /* 0x00000009ff007c0c */ /* 0x000fe2000bf25310 */
[----:B------:R-:W-:Y:S01]  /*6ee0*/  IMAD.WIDE.U32 R4, R7, UR4, R16 ;  /* 0x0000000407047c25 */ /* 0x000fe2000f8e0010 */
[----:B------:R-:W-:-:S03]  /*6ef0*/  ULDC UR4, c[0x0][0x150] ;  /* 0x0000540000047ab9 */ /* 0x000fc60000000800 */
[----:B------:R-:W-:Y:S02]  /*6f00*/  IMAD R7, R7, UR5, R6 ;  /* 0x0000000507077c24 */ /* 0x000fe4000f8e0206 */
[----:B------:R-:W-:Y:S01]  /*6f10*/  FMUL R6, R9, UR4 ;  /* 0x0000000409067c20 */ /* 0x000fe20008400000 */
[----:B------:R-:W-:Y:S01]  /*6f20*/  ULDC UR4, c[0x0][0x8c0] ;  /* 0x0002300000047ab9 */ /* 0x000fe20000000800 */
[----:B------:R-:W-:Y:S01]  /*6f30*/  ULDC UR5, c[0x0][0x154] ;  /* 0x0000550000057ab9 */ /* 0x000fe20000000800 */
[----:B------:R-:W-:-:S03]  /*6f40*/  IMAD.IADD R5, R5, 0x1, R7 ;  /* 0x0000000105057824 */ /* 0x000fc600078e0207 */
[----:B------:R-:W4:Y:S02]  /*6f50*/  F2I.U32.TRUNC.NTZ R6, R6 ;  /* 0x0000000600067305 */ /* 0x000f24000020f000 */
[----:B------:R-:W-:Y:S02]  /*6f60*/  SHF.R.U64 R9, R4, UR4, R5 ;  /* 0x0000000404097c19 */ /* 0x000fe40008001205 */
[----:B--2---:R-:W-:-:S05]  /*6f70*/  I2FP.F32.U32 R4, R14 ;  /* 0x0000000e00047245 */ /* 0x004fca0000201000 */
[----:B------:R-:W-:Y:S01]  /*6f80*/  FMUL R22, R4, UR5 ;  /* 0x0000000504167c20 */ /* 0x000fe20008400000 */
[----:B------:R-:W-:Y:S01]  /*6f90*/  SHF.R.U32.HI R4, RZ, UR4, R5 ;  /* 0x00000004ff047c19 */ /* 0x000fe20008011605 */
[----:B------:R-:W-:-:S03]  /*6fa0*/  ULDC UR4, c[0x0][0x900] ;  /* 0x0002400000047ab9 */ /* 0x000fc60000000800 */
[--C-:B------:R-:W-:Y:S01]  /*6fb0*/  SHF.R.U64 R20, R9, UR6, R4.reuse ;  /* 0x0000000609147c19 */ /* 0x100fe20008001204 */
[----:B------:R-:W2:Y:S01]  /*6fc0*/  F2I.U32.TRUNC.NTZ R22, R22 ;  /* 0x0000001600167305 */ /* 0x000ea2000020f000 */
[----:B------:R-:W-:Y:S01]  /*6fd0*/  SHF.R.U32.HI R5, RZ, UR6, R4 ;  /* 0x00000006ff057c19 */ /* 0x000fe20008011604 */
[----:B----4-:R-:W-:-:S03]  /*6fe0*/  IMAD.MOV R6, RZ, RZ, -R6 ;  /* 0x000000ffff067224 */ /* 0x010fc600078e0a06 */
[----:B------:R-:W-:Y:S01]  /*6ff0*/  SHF.R.U64 R18, R20, UR4, R5 ;  /* 0x0000000414127c19 */ /* 0x000fe20008001205 */
[----:B---3--:R-:W-:Y:S01]  /*7000*/  IMAD R15, R24, R6, R15 ;  /* 0x00000006180f7224 */ /* 0x008fe200078e020f */
[----:B------:R-:W-:-:S03]  /*7010*/  SHF.R.U32.HI R23, RZ, UR4, R5 ;  /* 0x00000004ff177c19 */ /* 0x000fc60008011605 */
[----:B------:R-:W-:Y:S02]  /*7020*/  IMAD.MOV.U32 R4, RZ, RZ, R18 ;  /* 0x000000ffff047224 */ /* 0x000fe400078e0012 */
[----:B------:R-:W-:Y:S01]  /*7030*/  IMAD.MOV.U32 R5, RZ, RZ, R23 ;  /* 0x000000ffff057224 */ /* 0x000fe200078e0017 */
[----:B--2---:R-:W-:Y:S06]  /*7040*/  @!P1 BRA `(.L_x_158) ;  /* 0x0000000000289947 */ /* 0x004fec0003800000 */
[----:B------:R-:W-:Y:S02]  /*7050*/  ULDC UR4, c[0x0][0x8f4] ;  /* 0x00023d0000047ab9 */ /* 0x000fe40000000800 */
[----:B------:R-:W-:-:S05]  /*7060*/  IADD3 R5, P1, R18, UR4, RZ ;  /* 0x0000000412057c10 */ /* 0x000fca000ff3e0ff */
[----:B------:R-:W-:-:S04]  /*7070*/  IMAD.X R23, RZ, RZ, R23, P1 ;  /* 0x000000ffff177224 */ /* 0x000fc800008e0617 */
[----:B------:R-:W-:-:S04]  /*7080*/  IMAD.WIDE.U32 R6, R23, UR8, RZ ;  /* 0x0000000817067c25 */ /* 0x000fc8000f8e00ff */
[----:B------:R-:W-:-:S04]  /*7090*/  IMAD.WIDE.U32 R6, P1, R5, UR9, R6 ;  /* 0x0000000905067c25 */ /* 0x000fc8000f820006 */
[----:B------:R-:W-:-:S04]  /*70a0*/  IMAD.WIDE.U32 R4, R5, UR8, RZ ;  /* 0x0000000805047c25 */ /* 0x000fc8000f8e00ff */
[----:B------:R-:W-:Y:S01]  /*70b0*/  IMAD.MOV.U32 R4, RZ, RZ, R7 ;  /* 0x000000ffff047224 */ /* 0x000fe200078e0007 */
[----:B------:R-:W-:Y:S01]  /*70c0*/  IADD3 RZ, P3, R5, R6, RZ ;  /* 0x0000000605ff7210 */ /* 0x000fe20007f7e0ff */
[----:B------:R-:W-:-:S04]  /*70d0*/  IMAD.X R5, RZ, RZ, RZ, P1 ;  /* 0x000000ffff057224 */ /* 0x000fc800008e06ff */
[----:B------:R-:W-:-:S08]  /*70e0*/  IMAD.WIDE.U32.X R4, R23, UR9, R4, P3 ;  /* 0x0000000917047c25 */ /* 0x000fd000098e0404 */
.L_x_158:
[----:B------:R-:W-:Y:S01]  /*70f0*/  ISETP.NE.AND P1, PT, R2, 0x1, PT ;  /* 0x000000010200780c */ /* 0x000fe20003f25270 */
[----:B------:R-:W-:Y:S01]  /*7100*/  ULDC UR4, c[0x0][0x8f0] ;  /* 0x00023c0000047ab9 */ /* 0x000fe20000000800 */
[----:B------:R-:W-:Y:S01]  /*7110*/  LOP3.LUT R20, R20, UR16, RZ, 0xc0, !PT ;  /* 0x0000001014147c12 */ /* 0x000fe2000f8ec0ff */
[----:B------:R-:W-:Y:S01]  /*7120*/  IMAD.MOV R22, RZ, RZ, -R22 ;  /* 0x000000ffff167224 */ /* 0x000fe200078e0a16 */
[----:B------:R-:W-:Y:S01]  /*7130*/  SHF.R.U64 R5, R4, UR4, R5 ;  /* 0x0000000404057c19 */ /* 0x000fe20008001205 */
[----:B------:R-:W-:Y:S01]  /*7140*/  ULDC UR4, c[0x0][0x8e0] ;  /* 0x0002380000047ab9 */ /* 0x000fe20000000800 */
[----:B------:R-:W-:Y:S01]  /*7150*/  LOP3.LUT R9, R9, UR15, RZ, 0xc0, !PT ;  /* 0x0000000f09097c12 */ /* 0x000fe2000f8ec0ff */
[----:B------:R-:W-:Y:S01]  /*7160*/  ULDC UR5, c[0x0][0x8b8] ;  /* 0x00022e0000057ab9 */ /* 0x000fe20000000800 */
[----:B------:R-:W-:Y:S02]  /*7170*/  IMAD.MOV.U32 R4, RZ, RZ, 0x1 ;  /* 0x00000001ff047424 */ /* 0x000fe400078e00ff */
[----:B------:R-:W-:-:S02]  /*7180*/  IMAD.MOV R7, RZ, RZ, -R5 ;  /* 0x000000ffff077224 */ /* 0x000fc400078e0a05 */
[----:B------:R-:W-:Y:S02]  /*7190*/  IMAD R20, R5, UR17, R20 ;  /* 0x0000001105147c24 */ /* 0x000fe4000f8e0214 */
[----:B-1----:R-:W-:Y:S02]  /*71a0*/  @P1 IMAD R15, R21, R22, R14 ;  /* 0x00000016150f1224 */ /* 0x002fe400078e020e */
[----:B------:R-:W-:Y:S01]  /*71b0*/  IMAD R18, R7, UR4, R18 ;  /* 0x0000000407127c24 */ /* 0x000fe2000f8e0212 */
[----:B------:R-:W-:Y:S01]  /*71c0*/  ULDC UR4, c[0x0][0x8a8] ;  /* 0x00022a0000047ab9 */ /* 0x000fe20000000800 */
[----:B------:R-:W-:Y:S02]  /*71d0*/  IMAD R15, R20, UR5, R15 ;  /* 0x00000005140f7c24 */ /* 0x000fe4000f8e020f */
[----:B------:R-:W-:Y:S02]  /*71e0*/  IMAD R18, R18, UR4, R9 ;  /* 0x0000000412127c24 */ /* 0x000fe4000f8e0209 */
[----:B------:R-:W-:-:S03]  /*71f0*/  IMAD.MOV.U32 R6, RZ, RZ, R8 ;  /* 0x000000ffff067224 */ /* 0x000fc600078e0008 */
[----:B------:R-:W-:Y:S02]  /*7200*/  SEL R7, R18, R15, !P1 ;  /* 0x0000000f12077207 */ /* 0x000fe40004800000 */
[----:B------:R-:W-:-:S07]  /*7210*/  SEL R20, R15, R18, !P1 ;  /* 0x000000120f147207 */ /* 0x000fce0004800000 */
.L_x_156:
[----:B------:R-:W-:Y:S05]  /*7220*/  BSYNC B1 ;  /* 0x0000000000017941 */ /* 0x000fea0003800000 */
.L_x_155:
[----:B------:R-:W-:-:S13]  /*7230*/  LOP3.LUT P1, RZ, R4, 0xff, RZ, 0xc0, !PT ;  /* 0x000000ff04ff7812 */ /* 0x000fda000782c0ff */
[----:B------:R-:W-:Y:S05]  /*7240*/  @P1 BRA `(.L_x_159) ;  /* 0xfffffff400501947 */ /* 0x000fea000383ffff */
[----:B------:R-:W-:Y:S05]  /*7250*/  BSYNC B0 ;  /* 0x0000000000007941 */ /* 0x000fea0003800000 */
.L_x_147:
[----:B------:R-:W-:-:S03]  /*7260*/  UMOV UR4, 0xffffffff ;  /* 0xffffffff00047882 */ /* 0x000fc60000000000 */
[----:B------:R-:W-:Y:S05]  /*7270*/  BRA.DIV UR4, `(.L_x_160) ;  /* 0x0000000a04647947 */ /* 0x000fea000b800000 */
[----:B------:R-:W-:-:S13]  /*7280*/  ELECT P6, URZ, PT ;  /* 0x00000000003f782f */ /* 0x000fda00038c0000 */
.L_x_185:
[----:B------:R-:W-:Y:S05]  /*7290*/  @!P6 BRA `(.L_x_10) ;  /* 0x0000000000ece947 */ /* 0x000fea0003800000 */
[----:B------:R-:W-:-:S04]  /*72a0*/  LOP3.LUT R19, R19, 0x2, RZ, 0xfc, !PT ;  /* 0x0000000213137812 */ /* 0x000fc800078efcff */
[----:B------:R-:W-:-:S13]  /*72b0*/  ISETP.NE.AND P0, PT, R19, 0x3, PT ;  /* 0x000000031300780c */ /* 0x000fda0003f05270 */
[----:B------:R-:W-:Y:S05]  /*72c0*/  @!P0 BRA `(.L_x_161) ;  /* 0x0000000000048947 */ /* 0x000fea0003800000 */
[----:B------:R-:W-:Y:S01]  /*72d0*/  BPT.TRAP 0x1 ;  /* 0x000000040000795c */ /* 0x000fe20000300000 */
.L_x_161:
[----:B------:R-:W1:Y:S01]  /*72e0*/  S2R R3, SR_CgaCtaId ;  /* 0x0000000000037919 */ /* 0x000e620000008800 */
[----:B------:R-:W-:-:S04]  /*72f0*/  MOV R2, 0x400 ;  /* 0x0000040000027802 */ /* 0x000fc80000000f00 */
[----:B-1----:R-:W-:Y:S02]  /*7300*/  LEA R3, R3, R2, 0x18 ;  /* 0x0000000203037211 */ /* 0x002fe400078ec0ff */
[----:B------:R-:W-:-:S03]  /*7310*/  SHF.L.U32 R2, R0, 0x1f, RZ ;  /* 0x0000001f00027819 */ /* 0x000fc600000006ff */
[----:B------:R-:W-:-:S04]  /*7320*/  VIADD R3, R3, 0x30 ;  /* 0x0000003003037836 */ /* 0x000fc80000000000 */
[C---:B------:R-:W-:Y:S02]  /*7330*/  IMAD R7, R12.reuse, 0x8, R3 ;  /* 0x000000080c077824 */ /* 0x040fe400078e0203 */
[----:B------:R-:W-:Y:S02]  /*7340*/  VIADD R12, R12, 0x1 ;  /* 0x000000010c0c7836 */ /* 0x000fe40000000000 */
[----:B------:R-:W1:Y:S03]  /*7350*/  SYNCS.PHASECHK.TRANS64.TRYWAIT P0, [R7+URZ], R2 ;  /* 0x00000002070075a7 */ /* 0x000e66000800017f */
[----:B------:R-:W-:-:S04]  /*7360*/  ISETP.NE.AND P1, PT, R12, 0x6, PT ;  /* 0x000000060c00780c */ /* 0x000fc80003f25270 */
[----:B------:R-:W-:Y:S02]  /*7370*/  SEL R5, RZ, 0x1, P1 ;  /* 0x00000001ff057807 */ /* 0x000fe40000800000 */
[----:B------:R-:W-:Y:S02]  /*7380*/  SEL R12, R12, RZ, P1 ;  /* 0x000000ff0c0c7207 */ /* 0x000fe40000800000 */
[----:B------:R-:W-:-:S03]  /*7390*/  LOP3.LUT R5, R0, R5, RZ, 0x3c, !PT ;  /* 0x0000000500057212 */ /* 0x000fc600078e3cff */
[----:B------:R-:W-:Y:S01]  /*73a0*/  IMAD R9, R12, 0x8, R3 ;  /* 0x000000080c097824 */ /* 0x000fe200078e0203 */
[----:B------:R-:W-:Y:S01]  /*73b0*/  SHF.L.U32 R4, R5, 0x1f, RZ ;  /* 0x0000001f05047819 */ /* 0x000fe200000006ff */
[----:B-1----:R-:W-:Y:S06]  /*73c0*/  @!P0 BRA `(.L_x_162) ;  /* 0x0000000800308947 */ /* 0x002fec0003800000 */
.L_x_186:
[----:B------:R-:W2:Y:S01]  /*73d0*/  SYNCS.PHASECHK.TRANS64.TRYWAIT P0, [R9+URZ], R4 ;  /* 0x00000004090075a7 */ /* 0x000ea2000800017f */
[----:B------:R-:W-:-:S05]  /*73e0*/  VIADD R0, R12, 0x1 ;  /* 0x000000010c007836 */ /* 0x000fca0000000000 */
[----:B------:R-:W-:-:S04]  /*73f0*/  ISETP.NE.AND P1, PT, R0, 0x6, PT ;  /* 0x000000060000780c */ /* 0x000fc80003f25270 */
[----:B-1----:R-:W-:Y:S02]  /*7400*/  SEL R2, RZ, 0x1, P1 ;  /* 0x00000001ff027807 */ /* 0x002fe40000800000 */
[----:B------:R-:W-:Y:S02]  /*7410*/  SEL R0, R0, RZ, P1 ;  /* 0x000000ff00007207 */ /* 0x000fe40000800000 */
[----:B------:R-:W-:-:S03]  /*7420*/  LOP3.LUT R7, R5, R2, RZ, 0x3c, !PT ;  /* 0x0000000205077212 */ /* 0x000fc600078e3cff */
[----:B------:R-:W-:Y:S01]  /*7430*/  IMAD R6, R0, 0x8, R3 ;  /* 0x0000000800067824 */ /* 0x000fe200078e0203 */
[----:B------:R-:W-:Y:S01]  /*7440*/  SHF.L.U32 R5, R7, 0x1f, RZ ;  /* 0x0000001f07057819 */ /* 0x000fe200000006ff */
[----:B--2---:R-:W-:Y:S06]  /*7450*/  @!P0 BRA `(.L_x_163) ;  /* 0x0000000800208947 */ /* 0x004fec0003800000 */
.L_x_187:
[----:B------:R-:W2:Y:S01]  /*7460*/  SYNCS.PHASECHK.TRANS64.TRYWAIT P0, [R6+URZ], R5 ;  /* 0x00000005060075a7 */ /* 0x000ea2000800017f */
[----:B------:R-:W-:-:S05]  /*7470*/  VIADD R0, R0, 0x1 ;  /* 0x0000000100007836 */ /* 0x000fca0000000000 */
[----:B------:R-:W-:-:S04]  /*7480*/  ISETP.NE.AND P1, PT, R0, 0x6, PT ;  /* 0x000000060000780c */ /* 0x000fc80003f25270 */
[----:B------:R-:W-:Y:S02]  /*7490*/  SEL R2, RZ, 0x1, P1 ;  /* 0x00000001ff027807 */ /* 0x000fe40000800000 */
[----:B------:R-:W-:Y:S02]  /*74a0*/  SEL R0, R0, RZ, P1 ;  /* 0x000000ff00007207 */ /* 0x000fe40000800000 */
[----:B------:R-:W-:-:S03]  /*74b0*/  LOP3.LUT R7, R7, R2, RZ, 0x3c, !PT ;  /* 0x0000000207077212 */ /* 0x000fc600078e3cff */
[----:B-1----:R-:W-:Y:S01]  /*74c0*/  IMAD R9, R0, 0x8, R3 ;  /* 0x0000000800097824 */ /* 0x002fe200078e0203 */
[----:B------:R-:W-:Y:S01]  /*74d0*/  SHF.L.U32 R4, R7, 0x1f, RZ ;  /* 0x0000001f07047819 */ /* 0x000fe200000006ff */
[----:B--2---:R-:W-:Y:S06]  /*74e0*/  @!P0 BRA `(.L_x_164) ;  /* 0x0000000800108947 */ /* 0x004fec0003800000 */
.L_x_188:
        /* <DEDUP_REMOVED lines=9> */
.L_x_189:
[----:B------:R-:W2:Y:S01]  /*7580*/  SYNCS.PHASECHK.TRANS64.TRYWAIT P0, [R6+URZ], R5 ;  /* 0x00000005060075a7 */ /* 0x000ea2000800017f */
[----:B------:R-:W-:-:S05]  /*7590*/  VIADD R0, R0, 0x1 ;  /* 0x0000000100007836 */ /* 0x000fca0000000000 */
[----:B------:R-:W-:-:S04]  /*75a0*/  ISETP.NE.AND P1, PT, R0, 0x6, PT ;  /* 0x000000060000780c */ /* 0x000fc80003f25270 */
[----:B------:R-:W-:Y:S02]  /*75b0*/  SEL R2, RZ, 0x1, P1 ;  /* 0x00000001ff027807 */ /* 0x000fe40000800000 */
[----:B------:R-:W-:Y:S02]  /*75c0*/  SEL R0, R0, RZ, P1 ;  /* 0x000000ff00007207 */ /* 0x000fe40000800000 */
[----:B------:R-:W-:Y:S01]  /*75d0*/  LOP3.LUT R2, R7, R2, RZ, 0x3c, !PT ;  /* 0x0000000207027212 */ /* 0x000fe200078e3cff */
[----:B--2---:R-:W-:Y:S06]  /*75e0*/  @!P0 BRA `(.L_x_166) ;  /* 0x0000000400f88947 */ /* 0x004fec0003800000 */
.L_x_190:
[----:B------:R-:W-:Y:S01]  /*75f0*/  IMAD R3, R0, 0x8, R3 ;  /* 0x0000000800037824 */ /* 0x000fe200078e0203 */
[----:B------:R-:W-:-:S07]  /*7600*/  SHF.L.U32 R0, R2, 0x1f, RZ ;  /* 0x0000001f02007819 */ /* 0x000fce00000006ff */
.L_x_167:
[----:B---3--:R3:W4:Y:S02]  /*7610*/  SYNCS.PHASECHK.TRANS64.TRYWAIT P0, [R3+URZ], R0 ;  /* 0x00000000030075a7 */ /* 0x008724000800017f */
[----:B----4-:R-:W-:Y:S05]  /*7620*/  @!P0 NANOSLEEP.SYNCS 0x989680 ;  /* 0x009896800000895d */ /* 0x010fea0003900000 */
[----:B------:R-:W4:Y:S02]  /*7630*/  @!P0 SYNCS.PHASECHK.TRANS64 P0, [R3+URZ], R0 ;  /* 0x00000000030085a7 */ /* 0x000f24000800007f */
[----:B----4-:R-:W-:Y:S05]  /*7640*/  @!P0 BRA `(.L_x_167) ;  /* 0xfffffffc00f08947 */ /* 0x010fea000383ffff */
.L_x_10:
[----:B------:R-:W-:Y:S05]  /*7650*/  BSYNC B6 ;  /* 0x0000000000067941 */ /* 0x000fea0003800000 */
.L_x_8:
[----:B------:R-:W-:Y:S05]  /*7660*/  EXIT ;  /* 0x000000000000794d */ /* 0x000fea0003800000 */
.L_x_23:
[----:B--2---:R2:W3:Y:S02]  /*7670*/  SYNCS.PHASECHK.TRANS64.TRYWAIT P1, [R3+URZ], R0 ;  /* 0x00000000030075a7 */ /* 0x0044e4000802017f */
[----:B---3--:R-:W-:Y:S05]  /*7680*/  @!P1 NANOSLEEP.SYNCS 0x989680 ;  /* 0x009896800000995d */ /* 0x008fea0003900000 */
[----:B------:R-:W3:Y:S02]  /*7690*/  @!P1 SYNCS.PHASECHK.TRANS64 P1, [R3+URZ], R0 ;  /* 0x00000000030095a7 */ /* 0x000ee4000802007f */
[----:B---3--:R-:W-:Y:S05]  /*76a0*/  @!P1 BRA `(.L_x_23) ;  /* 0xfffffffc00f09947 */ /* 0x008fea000383ffff */
[----:B------:R-:W-:Y:S05]  /*76b0*/  BRA `(.L_x_22) ;  /* 0xffffffa000987947 */ /* 0x000fea000383ffff */
.L_x_28:
[----:B--2---:R-:W-:-:S04]  /*76c0*/  IMAD.U32 R4, RZ, RZ, UR4 ;  /* 0x00000004ff047e24 */ /* 0x004fc8000f8e00ff */
[----:B------:R2:W3:Y:S03]  /*76d0*/  SYNCS.PHASECHK.TRANS64.TRYWAIT P1, [R4+URZ], R3 ;  /* 0x00000003040075a7 */ /* 0x0004e6000802017f */
[----:B---3--:R-:W-:Y:S05]  /*76e0*/  @!P1 NANOSLEEP.SYNCS 0x989680 ;  /* 0x009896800000995d */ /* 0x008fea0003900000 */
[----:B------:R-:W3:Y:S02]  /*76f0*/  @!P1 SYNCS.PHASECHK.TRANS64 P1, [R4+URZ], R3 ;  /* 0x00000003040095a7 */ /* 0x000ee4000802007f */
[----:B---3--:R-:W-:Y:S05]  /*7700*/  @!P1 BRA `(.L_x_28) ;  /* 0xfffffffc00ec9947 */ /* 0x008fea000383ffff */
[----:B------:R-:W-:Y:S05]  /*7710*/  BRA `(.L_x_27) ;  /* 0xffffffa400587947 */ /* 0x000fea000383ffff */
.L_x_50:
[----:B-1----:R-:W-:-:S04]  /*7720*/  IMAD.U32 R4, RZ, RZ, UR51 ;  /* 0x00000033ff047e24 */ /* 0x002fc8000f8e00ff */
[----:B------:R1:W2:Y:S03]  /*7730*/  SYNCS.PHASECHK.TRANS64.TRYWAIT P2, [R4+URZ+0x60], R3 ;  /* 0x00006003040075a7 */ /* 0x0002a6000804017f */
[----:B--2---:R-:W-:Y:S05]  /*7740*/  @!P2 NANOSLEEP.SYNCS 0x989680 ;  /* 0x009896800000a95d */ /* 0x004fea0003900000 */
[----:B------:R-:W2:Y:S02]  /*7750*/  @!P2 SYNCS.PHASECHK.TRANS64 P2, [R4+URZ+0x60], R3 ;  /* 0x000060030400a5a7 */ /* 0x000ea4000804007f */
[----:B--2---:R-:W-:Y:S05]  /*7760*/  @!P2 BRA `(.L_x_50) ;  /* 0xfffffffc00eca947 */ /* 0x004fea000383ffff */
[----:B------:R-:W-:Y:S05]  /*7770*/  BRA `(.L_x_168) ;  /* 0xffffffb000447947 */ /* 0x000fea000383ffff */
.L_x_61:
[----:B-1----:R1:W2:Y:S02]  /*7780*/  SYNCS.PHASECHK.TRANS64.TRYWAIT P3, [R4+URZ+0x60], R5 ;  /* 0x00006005040075a7 */ /* 0x0022a4000806017f */
[----:B--2---:R-:W-:Y:S05]  /*7790*/  @!P3 NANOSLEEP.SYNCS 0x989680 ;  /* 0x009896800000b95d */ /* 0x004fea0003900000 */
[----:B------:R-:W2:Y:S02]  /*77a0*/  @!P3 SYNCS.PHASECHK.TRANS64 P3, [R4+URZ+0x60], R5 ;  /* 0x000060050400b5a7 */ /* 0x000ea4000806007f */
[----:B--2---:R-:W-:Y:S05]  /*77b0*/  @!P3 BRA `(.L_x_61) ;  /* 0xfffffffc00f0b947 */ /* 0x004fea000383ffff */
[----:B------:R-:W-:Y:S05]  /*77c0*/  BRA `(.L_x_169) ;  /* 0xffffffb800007947 */ /* 0x000fea000383ffff */
.L_x_72:
[----:B-1----:R1:W2:Y:S02]  /*77d0*/  SYNCS.PHASECHK.TRANS64.TRYWAIT P5, [R4+URZ+0x60], R5 ;  /* 0x00006005040075a7 */ /* 0x0022a400080a017f */
[----:B--2---:R-:W-:Y:S05]  /*77e0*/  @!P5 NANOSLEEP.SYNCS 0x989680 ;  /* 0x009896800000d95d */ /* 0x004fea0003900000 */
[----:B------:R-:W2:Y:S02]  /*77f0*/  @!P5 SYNCS.PHASECHK.TRANS64 P5, [R4+URZ+0x60], R5 ;  /* 0x000060050400d5a7 */ /* 0x000ea400080a007f */
[----:B--2---:R-:W-:Y:S05]  /*7800*/  @!P5 BRA `(.L_x_72) ;  /* 0xfffffffc00f0d947 */ /* 0x004fea000383ffff */
[----:B------:R-:W-:Y:S05]  /*7810*/  BRA `(.L_x_170) ;  /* 0xffffffbc00b87947 */ /* 0x000fea000383ffff */
.L_x_83:
[----:B-1----:R1:W2:Y:S02]  /*7820*/  SYNCS.PHASECHK.TRANS64.TRYWAIT P3, [R5+URZ+0x60], R4 ;  /* 0x00006004050075a7 */ /* 0x0022a4000806017f */
[----:B--2---:R-:W-:Y:S05]  /*7830*/  @!P3 NANOSLEEP.SYNCS 0x989680 ;  /* 0x009896800000b95d */ /* 0x004fea0003900000 */
[----:B------:R-:W2:Y:S02]  /*7840*/  @!P3 SYNCS.PHASECHK.TRANS64 P3, [R5+URZ+0x60], R4 ;  /* 0x000060040500b5a7 */ /* 0x000ea4000806007f */
[----:B--2---:R-:W-:Y:S05]  /*7850*/  @!P3 BRA `(.L_x_83) ;  /* 0xfffffffc00f0b947 */ /* 0x004fea000383ffff */
[----:B------:R-:W-:Y:S05]  /*7860*/  BRA `(.L_x_171) ;  /* 0xffffffc400647947 */ /* 0x000fea000383ffff */
.L_x_103:
[----:B-1----:R-:W-:-:S04]  /*7870*/  IMAD.U32 R3, RZ, RZ, UR4 ;  /* 0x00000004ff037e24 */ /* 0x002fc8000f8e00ff */
[----:B------:R1:W2:Y:S03]  /*7880*/  SYNCS.PHASECHK.TRANS64.TRYWAIT P0, [R3+URZ+0xa8], R0 ;  /* 0x0000a800030075a7 */ /* 0x0002a6000800017f */
[----:B--2---:R-:W-:Y:S05]  /*7890*/  @!P0 NANOSLEEP.SYNCS 0x989680 ;  /* 0x009896800000895d */ /* 0x004fea0003900000 */
[----:B------:R-:W2:Y:S02]  /*78a0*/  @!P0 SYNCS.PHASECHK.TRANS64 P0, [R3+URZ+0xa8], R0 ;  /* 0x0000a800030085a7 */ /* 0x000ea4000800007f */
[----:B--2---:R-:W-:Y:S05]  /*78b0*/  @!P0 BRA `(.L_x_103) ;  /* 0xfffffffc00ec8947 */ /* 0x004fea000383ffff */
[----:B------:R-:W-:Y:S05]  /*78c0*/  BRA `(.L_x_102) ;  /* 0xffffffd800c07947 */ /* 0x000fea000383ffff */
.L_x_112:
[----:B-1----:R-:W-:-:S04]  /*78d0*/  IMAD.U32 R5, RZ, RZ, UR5 ;  /* 0x00000005ff057e24 */ /* 0x002fc8000f8e00ff */
[----:B------:R1:W2:Y:S03]  /*78e0*/  SYNCS.PHASECHK.TRANS64.TRYWAIT P1, [R5+URZ+0x80], R4 ;  /* 0x00008004050075a7 */ /* 0x0002a6000802017f */
[----:B--2---:R-:W-:Y:S05]  /*78f0*/  @!P1 NANOSLEEP.SYNCS 0x989680 ;  /* 0x009896800000995d */ /* 0x004fea0003900000 */
[----:B------:R-:W2:Y:S02]  /*7900*/  @!P1 SYNCS.PHASECHK.TRANS64 P1, [R5+URZ+0x80], R4 ;  /* 0x00008004050095a7 */ /* 0x000ea4000802007f */
[----:B--2---:R-:W-:Y:S05]  /*7910*/  @!P1 BRA `(.L_x_112) ;  /* 0xfffffffc00ec9947 */ /* 0x004fea000383ffff */
[----:B------:R-:W-:Y:S05]  /*7920*/  BRA `(.L_x_172) ;  /* 0xffffffdc00ac7947 */ /* 0x000fea000383ffff */
.L_x_118:
[----:B-12---:R-:W-:-:S04]  /*7930*/  IMAD.U32 R5, RZ, RZ, UR5 ;  /* 0x00000005ff057e24 */ /* 0x006fc8000f8e00ff */
[----:B------:R1:W2:Y:S03]  /*7940*/  SYNCS.PHASECHK.TRANS64.TRYWAIT P1, [R5+URZ+0x88], R4 ;  /* 0x00008804050075a7 */ /* 0x0002a6000802017f */
[----:B--2---:R-:W-:Y:S05]  /*7950*/  @!P1 NANOSLEEP.SYNCS 0x989680 ;  /* 0x009896800000995d */ /* 0x004fea0003900000 */
[----:B------:R-:W2:Y:S02]  /*7960*/  @!P1 SYNCS.PHASECHK.TRANS64 P1, [R5+URZ+0x88], R4 ;  /* 0x00008804050095a7 */ /* 0x000ea4000802007f */
[----:B--2---:R-:W-:Y:S05]  /*7970*/  @!P1 BRA `(.L_x_118) ;  /* 0xfffffffc00ec9947 */ /* 0x004fea000383ffff */
[----:B------:R-:W-:Y:S05]  /*7980*/  BRA `(.L_x_173) ;  /* 0xffffffdc00f47947 */ /* 0x000fea000383ffff */
.L_x_124:
[----:B-123--:R-:W-:-:S04]  /*7990*/  IMAD.U32 R5, RZ, RZ, UR5 ;  /* 0x00000005ff057e24 */ /* 0x00efc8000f8e00ff */
[----:B------:R1:W2:Y:S03]  /*79a0*/  SYNCS.PHASECHK.TRANS64.TRYWAIT P1, [R5+URZ+0x90], R4 ;  /* 0x00009004050075a7 */ /* 0x0002a6000802017f */
[----:B--2---:R-:W-:Y:S05]  /*79b0*/  @!P1 NANOSLEEP.SYNCS 0x989680 ;  /* 0x009896800000995d */ /* 0x004fea0003900000 */
[----:B------:R-:W2:Y:S02]  /*79c0*/  @!P1 SYNCS.PHASECHK.TRANS64 P1, [R5+URZ+0x90], R4 ;  /* 0x00009004050095a7 */ /* 0x000ea4000802007f */
[----:B--2---:R-:W-:Y:S05]  /*79d0*/  @!P1 BRA `(.L_x_124) ;  /* 0xfffffffc00ec9947 */ /* 0x004fea000383ffff */
[----:B------:R-:W-:Y:S05]  /*79e0*/  BRA `(.L_x_174) ;  /* 0xffffffe000447947 */ /* 0x000fea000383ffff */
.L_x_130:
[----:B-1234-:R-:W-:-:S04]  /*79f0*/  IMAD.U32 R5, RZ, RZ, UR5 ;  /* 0x00000005ff057e24 */ /* 0x01efc8000f8e00ff */
[----:B------:R1:W2:Y:S03]  /*7a00*/  SYNCS.PHASECHK.TRANS64.TRYWAIT P1, [R5+URZ+0x98], R4 ;  /* 0x00009804050075a7 */ /* 0x0002a6000802017f */
[----:B--2---:R-:W-:Y:S05]  /*7a10*/  @!P1 NANOSLEEP.SYNCS 0x989680 ;  /* 0x009896800000995d */ /* 0x004fea0003900000 */
[----:B------:R-:W2:Y:S02]  /*7a20*/  @!P1 SYNCS.PHASECHK.TRANS64 P1, [R5+URZ+0x98], R4 ;  /* 0x00009804050095a7 */ /* 0x000ea4000802007f */
[----:B--2---:R-:W-:Y:S05]  /*7a30*/  @!P1 BRA `(.L_x_130) ;  /* 0xfffffffc00ec9947 */ /* 0x004fea000383ffff */
[----:B------:R-:W-:Y:S05]  /*7a40*/  BRA `(.L_x_175) ;  /* 0xffffffe000947947 */ /* 0x000fea000383ffff */
.L_x_140:
[----:B------:R1:W1:Y:S02]  /*7a50*/  SYNCS.PHASECHK.TRANS64.TRYWAIT P0, [R3+URZ+0x80], R0 ;  /* 0x00008000030075a7 */ /* 0x000264000800017f */
[----:B-1----:R-:W-:Y:S05]  /*7a60*/  @!P0 NANOSLEEP.SYNCS 0x989680 ;  /* 0x009896800000895d */ /* 0x002fea0003900000 */
[----:B------:R-:W1:Y:S02]  /*7a70*/  @!P0 SYNCS.PHASECHK.TRANS64 P0, [R3+URZ+0x80], R0 ;  /* 0x00008000030085a7 */ /* 0x000e64000800007f */
[----:B-1----:R-:W-:Y:S05]  /*7a80*/  @!P0 BRA `(.L_x_140) ;  /* 0xfffffffc00f08947 */ /* 0x002fea000383ffff */
[----:B------:R-:W-:Y:S05]  /*7a90*/  BRA `(.L_x_176) ;  /* 0xffffffe800907947 */ /* 0x000fea000383ffff */
.L_x_142:
[----:B------:R1:W1:Y:S02]  /*7aa0*/  SYNCS.PHASECHK.TRANS64.TRYWAIT P0, [R3+URZ+0x88], R0 ;  /* 0x00008800030075a7 */ /* 0x000264000800017f */
[----:B-1----:R-:W-:Y:S05]  /*7ab0*/  @!P0 NANOSLEEP.SYNCS 0x989680 ;  /* 0x009896800000895d */ /* 0x002fea0003900000 */
[----:B------:R-:W1:Y:S02]  /*7ac0*/  @!P0 SYNCS.PHASECHK.TRANS64 P0, [R3+URZ+0x88], R0 ;  /* 0x00008800030085a7 */ /* 0x000e64000800007f */
[----:B-1----:R-:W-:Y:S05]  /*7ad0*/  @!P0 BRA `(.L_x_142) ;  /* 0xfffffffc00f08947 */ /* 0x002fea000383ffff */
[----:B------:R-:W-:Y:S05]  /*7ae0*/  BRA `(.L_x_177) ;  /* 0xffffffe8008c7947 */ /* 0x000fea000383ffff */
.L_x_144:
[----:B------:R1:W1:Y:S02]  /*7af0*/  SYNCS.PHASECHK.TRANS64.TRYWAIT P0, [R3+URZ+0x90], R0 ;  /* 0x00009000030075a7 */ /* 0x000264000800017f */
[----:B-1----:R-:W-:Y:S05]  /*7b00*/  @!P0 NANOSLEEP.SYNCS 0x989680 ;  /* 0x009896800000895d */ /* 0x002fea0003900000 */
[----:B------:R-:W1:Y:S02]  /*7b10*/  @!P0 SYNCS.PHASECHK.TRANS64 P0, [R3+URZ+0x90], R0 ;  /* 0x00009000030085a7 */ /* 0x000e64000800007f */
[----:B-1----:R-:W-:Y:S05]  /*7b20*/  @!P0 BRA `(.L_x_144) ;  /* 0xfffffffc00f08947 */ /* 0x002fea000383ffff */
[----:B------:R-:W-:Y:S05]  /*7b30*/  BRA `(.L_x_178) ;  /* 0xffffffe800887947 */ /* 0x000fea000383ffff */
.L_x_148:
[----:B------:R-:W-:Y:S01]  /*7b40*/  BSSY B1, `(.L_x_179) ;  /* 0x0000006000017945 */ /* 0x000fe20003800000 */
[----:B------:R-:W-:-:S07]  /*7b50*/  IMAD.MOV.U32 R15, RZ, RZ, -0x1 ;  /* 0xffffffffff0f7424 */ /* 0x000fce00078e00ff */
[----:B------:R-:W-:Y:S05]  /*7b60*/  WARPSYNC.COLLECTIVE R15, `(.L_x_180) ;  /* 0x000000000f0c7348 */ /* 0x000fea0003c00000 */
[----:B------:R-:W-:Y:S02]  /*7b70*/  ELECT P6, UR62, PT ;  /* 0x00000000003e782f */ /* 0x000fe400038c0000 */
[----:B------:R-:W-:Y:S01]  /*7b80*/  MOV R14, UR62 ;  /* 0x0000003e000e7c02 */ /* 0x000fe20008000f00 */
[----:B------:R-:W-:Y:S10]  /*7b90*/  ENDCOLLECTIVE ;  /* 0x000000000000791b */ /* 0x000ff40003800000 */
.L_x_180:
[----:B------:R-:W-:Y:S05]  /*7ba0*/  BSYNC B1 ;  /* 0x0000000000017941 */ /* 0x000fea0003800000 */
.L_x_179:
[----:B------:R-:W-:Y:S05]  /*7bb0*/  BRA `(.L_x_181) ;  /* 0xffffffec00007947 */ /* 0x000fea000383ffff */
.L_x_151:
[----:B--2---:R2:W3:Y:S02]  /*7bc0*/  SYNCS.PHASECHK.TRANS64.TRYWAIT P1, [R15+URZ+0x30], R8 ;  /* 0x000030080f0075a7 */ /* 0x0044e4000802017f */
[----:B---3--:R-:W-:Y:S05]  /*7bd0*/  @!P1 NANOSLEEP.SYNCS 0x989680 ;  /* 0x009896800000995d */ /* 0x008fea0003900000 */
[----:B------:R-:W3:Y:S02]  /*7be0*/  @!P1 SYNCS.PHASECHK.TRANS64 P1, [R15+URZ+0x30], R8 ;  /* 0x000030080f0095a7 */ /* 0x000ee4000802007f */
[----:B---3--:R-:W-:Y:S05]  /*7bf0*/  @!P1 BRA `(.L_x_151) ;  /* 0xfffffffc00f09947 */ /* 0x008fea000383ffff */
[----:B------:R-:W-:Y:S05]  /*7c00*/  BRA `(.L_x_182) ;  /* 0xffffffec00347947 */ /* 0x000fea000383ffff */
.L_x_160:
[----:B------:R-:W-:Y:S01]  /*7c10*/  BSSY B0, `(.L_x_183) ;  /* 0x0000006000007945 */ /* 0x000fe20003800000 */
[----:B------:R-:W-:-:S07]  /*7c20*/  IMAD.MOV.U32 R15, RZ, RZ, -0x1 ;  /* 0xffffffffff0f7424 */ /* 0x000fce00078e00ff */
[----:B------:R-:W-:Y:S05]  /*7c30*/  WARPSYNC.COLLECTIVE R15, `(.L_x_184) ;  /* 0x000000000f0c7348 */ /* 0x000fea0003c00000 */
[----:B------:R-:W-:Y:S02]  /*7c40*/  ELECT P6, UR62, PT ;  /* 0x00000000003e782f */ /* 0x000fe400038c0000 */
[----:B------:R-:W-:Y:S01]  /*7c50*/  MOV R14, UR62 ;  /* 0x0000003e000e7c02 */ /* 0x000fe20008000f00 */
[----:B------:R-:W-:Y:S10]  /*7c60*/  ENDCOLLECTIVE ;  /* 0x000000000000791b */ /* 0x000ff40003800000 */
.L_x_184:
[----:B------:R-:W-:Y:S05]  /*7c70*/  BSYNC B0 ;  /* 0x0000000000007941 */ /* 0x000fea0003800000 */
.L_x_183:
[----:B------:R-:W-:Y:S05]  /*7c80*/  BRA `(.L_x_185) ;  /* 0xfffffff400807947 */ /* 0x000fea000383ffff */
.L_x_162:
[----:B-1----:R1:W2:Y:S02]  /*7c90*/  SYNCS.PHASECHK.TRANS64.TRYWAIT P0, [R7+URZ], R2 ;  /* 0x00000002070075a7 */ /* 0x0022a4000800017f */
[----:B--2---:R-:W-:Y:S05]  /*7ca0*/  @!P0 NANOSLEEP.SYNCS 0x989680 ;  /* 0x009896800000895d */ /* 0x004fea0003900000 */
[----:B------:R-:W2:Y:S02]  /*7cb0*/  @!P0 SYNCS.PHASECHK.TRANS64 P0, [R7+URZ], R2 ;  /* 0x00000002070085a7 */ /* 0x000ea4000800007f */
[----:B--2---:R-:W-:Y:S05]  /*7cc0*/  @!P0 BRA `(.L_x_162) ;  /* 0xfffffffc00f08947 */ /* 0x004fea000383ffff */
[----:B------:R-:W-:Y:S05]  /*7cd0*/  BRA `(.L_x_186) ;  /* 0xfffffff400bc7947 */ /* 0x000fea000383ffff */
.L_x_163:
[----:B-1----:R1:W2:Y:S02]  /*7ce0*/  SYNCS.PHASECHK.TRANS64.TRYWAIT P0, [R9+URZ], R4 ;  /* 0x00000004090075a7 */ /* 0x0022a4000800017f */
[----:B--2---:R-:W-:Y:S05]  /*7cf0*/  @!P0 NANOSLEEP.SYNCS 0x989680 ;  /* 0x009896800000895d */ /* 0x004fea0003900000 */
[----:B------:R-:W2:Y:S02]  /*7d00*/  @!P0 SYNCS.PHASECHK.TRANS64 P0, [R9+URZ], R4 ;  /* 0x00000004090085a7 */ /* 0x000ea4000800007f */
[----:B--2---:R-:W-:Y:S05]  /*7d10*/  @!P0 BRA `(.L_x_163) ;  /* 0xfffffffc00f08947 */ /* 0x004fea000383ffff */
[----:B------:R-:W-:Y:S05]  /*7d20*/  BRA `(.L_x_187) ;  /* 0xfffffff400cc7947 */ /* 0x000fea000383ffff */
.L_x_164:
[----:B-1----:R1:W2:Y:S02]  /*7d30*/  SYNCS.PHASECHK.TRANS64.TRYWAIT P0, [R6+URZ], R5 ;  /* 0x00000005060075a7 */ /* 0x0022a4000800017f */
[----:B--2---:R-:W-:Y:S05]  /*7d40*/  @!P0 NANOSLEEP.SYNCS 0x989680 ;  /* 0x009896800000895d */ /* 0x004fea0003900000 */
[----:B------:R-:W2:Y:S02]  /*7d50*/  @!P0 SYNCS.PHASECHK.TRANS64 P0, [R6+URZ], R5 ;  /* 0x00000005060085a7 */ /* 0x000ea4000800007f */
[----:B--2---:R-:W-:Y:S05]  /*7d60*/  @!P0 BRA `(.L_x_164) ;  /* 0xfffffffc00f08947 */ /* 0x004fea000383ffff */
[----:B------:R-:W-:Y:S05]  /*7d70*/  BRA `(.L_x_188) ;  /* 0xfffffff400dc7947 */ /* 0x000fea000383ffff */
.L_x_165:
[----:B-1----:R1:W2:Y:S02]  /*7d80*/  SYNCS.PHASECHK.TRANS64.TRYWAIT P0, [R9+URZ], R4 ;  /* 0x00000004090075a7 */ /* 0x0022a4000800017f */
[----:B--2---:R-:W-:Y:S05]  /*7d90*/  @!P0 NANOSLEEP.SYNCS 0x989680 ;  /* 0x009896800000895d */ /* 0x004fea0003900000 */
[----:B------:R-:W2:Y:S02]  /*7da0*/  @!P0 SYNCS.PHASECHK.TRANS64 P0, [R9+URZ], R4 ;  /* 0x00000004090085a7 */ /* 0x000ea4000800007f */
[----:B--2---:R-:W-:Y:S05]  /*7db0*/  @!P0 BRA `(.L_x_165) ;  /* 0xfffffffc00f08947 */ /* 0x004fea000383ffff */
[----:B------:R-:W-:Y:S05]  /*7dc0*/  BRA `(.L_x_189) ;  /* 0xfffffff400ec7947 */ /* 0x000fea000383ffff */
.L_x_166:
[----:B--2---:R2:W3:Y:S02]  /*7dd0*/  SYNCS.PHASECHK.TRANS64.TRYWAIT P0, [R6+URZ], R5 ;  /* 0x00000005060075a7 */ /* 0x0044e4000800017f */
[----:B---3--:R-:W-:Y:S05]  /*7de0*/  @!P0 NANOSLEEP.SYNCS 0x989680 ;  /* 0x009896800000895d */ /* 0x008fea0003900000 */
[----:B------:R-:W3:Y:S02]  /*7df0*/  @!P0 SYNCS.PHASECHK.TRANS64 P0, [R6+URZ], R5 ;  /* 0x00000005060085a7 */ /* 0x000ee4000800007f */
[----:B---3--:R-:W-:Y:S05]  /*7e00*/  @!P0 BRA `(.L_x_166) ;  /* 0xfffffffc00f08947 */ /* 0x008fea000383ffff */
[----:B------:R-:W-:Y:S05]  /*7e10*/  BRA `(.L_x_190) ;  /* 0xfffffff400f47947 */ /* 0x000fea000383ffff */
.L_x_191:
[----:B------:R-:W-:-:S00]  /*7e20*/  BRA `(.L_x_191) ;  /* 0xfffffffc00fc7947 */ /* 0x000fc0000383ffff */
[----:B------:R-:W-:-:S00]  /*7e30*/  NOP ;  /* 0x0000000000007918 */ /* 0x000fc00000000000 */
        /* <DEDUP_REMOVED lines=12> */
.L_x_192:


//--------------------- .nv.global.init           --------------------------
	.section	.nv.global.init,"aw",@progbits
.nv.global.init:
	.type		$str$22,@object
	.size		$str$22,($str$26 - $str$22)
$str$22:
        /*0000*/ 	.byte	0x6b, 0x5f, 0x74, 0x69, 0x6c, 0x65, 0x5f, 0x63, 0x6f, 0x75, 0x6e, 0x74, 0x20, 0x3e, 0x3d, 0x20
        /*0010*/ 	.byte	0x31, 0x00
	.type		$str$26,@object
	.size		$str$26,($str$27 - $str$26)
$str$26:
        /*0012*/ 	.byte	0x28, 0x61, 0x64, 0x64, 0x72, 0x65, 0x73, 0x73, 0x20, 0x26, 0x20, 0x6d, 0x61, 0x73, 0x6b, 0x29
        /*0022*/ 	.byte	0x20, 0x3d, 0x3d, 0x20, 0x30, 0x00
	.type		$str$27,@object
	.size		$str$27,($str$23 - $str$27)
$str$27:
        /*0028*/ 	.byte	0x2f, 0x74, 0x6d, 0x70, 0x2f, 0x63, 0x75, 0x74, 0x6c, 0x61, 0x73, 0x73, 0x5f, 0x73, 0x77, 0x65
        /*0038*/ 	.byte	0x65, 0x70, 0x5f, 0x73, 0x72, 0x63, 0x2f, 0x69, 0x6e, 0x63, 0x6c, 0x75, 0x64, 0x65, 0x2f, 0x63
        /*0048*/ 	.byte	0x75, 0x74, 0x65, 0x2f, 0x70, 0x6f, 0x69, 0x6e, 0x74, 0x65, 0x72, 0x5f, 0x66, 0x6c, 0x61, 0x67
        /*0058*/ 	.byte	0x67, 0x65, 0x64, 0x2e, 0x68, 0x70, 0x70, 0x00
	.type		$str$23,@object
	.size		$str$23,(__unnamed_2 - $str$23)
$str$23:
        /*0060*/ 	.byte	0x2f, 0x74, 0x6d, 0x70, 0x2f, 0x63, 0x75, 0x74, 0x6c, 0x61, 0x73, 0x73, 0x5f, 0x73, 0x77, 0x65
        /*0070*/ 	.byte	0x65, 0x70, 0x5f, 0x73, 0x72, 0x63, 0x2f, 0x69, 0x6e, 0x63, 0x6c, 0x75, 0x64, 0x65, 0x2f, 0x63
        /*0080*/ 	.byte	0x75, 0x74, 0x6c, 0x61, 0x73, 0x73, 0x2f, 0x67, 0x65, 0x6d, 0x6d, 0x2f, 0x63, 0x6f, 0x6c, 0x6c
        /*0090*/ 	.byte	0x65, 0x63, 0x74, 0x69, 0x76, 0x65, 0x2f, 0x73, 0x6d, 0x39, 0x30, 0x5f, 0x6d, 0x6d, 0x61, 0x5f
        /*00a0*/ 	.byte	0x74, 0x6d, 0x61, 0x5f, 0x67, 0x6d, 0x6d, 0x61, 0x5f, 0x73, 0x73, 0x5f, 0x77, 0x61, 0x72, 0x70
        /*00b0*/ 	.byte	0x73, 0x70, 0x65, 0x63, 0x69, 0x61, 0x6c, 0x69, 0x7a, 0x65, 0x64, 0x2e, 0x68, 0x70, 0x70, 0x00
	.type		__unnamed_2,@object
	.size		__unnamed_2,(__unnamed_1 - __unnamed_2)
__unnamed_2:
        /*00c0*/ 	.byte	0x61, 0x75, 0x74, 0x6f, 0x20, 0x63, 0x75, 0x74, 0x65, 0x3a, 0x3a, 0x61, 0x73, 0x5f, 0x70, 0x6f
        /* <DEDUP_REMOVED lines=27> */
        /*0280*/ 	.byte	0x3c, 0x34, 0x30, 0x39, 0x36, 0x3e, 0x3e, 0x3e, 0x3e, 0x3e, 0x5d, 0x00
	.type		__unnamed_1,@object
	.size		__unnamed_1,(.L_0 - __unnamed_1)
__unnamed_1:
        /* <DEDUP_REMOVED lines=181> */
        /*0ddc*/ 	.byte	0x69, 0x74, 0x79, 0x5d, 0x00
.L_0:


//--------------------- .nv.shared._ZN7cutlass13device_kernelINS_4gemm6kernel13GemmUniversalIN4cute5tupleIJiiiiEEENS1_10collective13CollectiveMmaINS1_34MainloopSm90TmaGmmaWarpSpecializedILi6ENS5_IJNS4_1CILi1EEESB_SB_EEENS1_35KernelTmaWarpSpecializedCooperativeEEENS5_IJNSA_ILi128EEESF_NSA_ILi64EEEEEENS_10bfloat16_tENS5_IJlSB_lEEESI_SJ_NS4_8TiledMMAINS4_8MMA_AtomIJNS4_4SM904GMMA28MMA_64x128x16_F32BF16BF16_SSILNSN_5MajorE0ELSP_0ELNSN_7ScaleInE1ELSQ_1EEEEEENS4_6LayoutINS5_IJNSA_ILi2EEESB_SB_EEENS5_IJSB_NSA_ILi0EEESW_EEEEENS5_IJNS4_10UnderscoreESZ_SZ_EEEEENS4_13SM90_TMA_LOADENS4_14ComposedLayoutINS4_7SwizzleILi3ELi4ELi3EEENS4_18smem_ptr_flag_bitsILi16EEENST_INS5_IJNSA_ILi8EEESG_EEENS5_IJSG_SB_EEEEEEEvNS4_8identityES12_S1C_vS1D_EENS_8epilogue10collective18CollectiveEpilogueINS1F_22Sm90TmaWarpSpecializedILi4ELi2ELi16ELb1ELb0EEEJSH_NS5_IJSF_NSA_ILi32EEEEEESI_SJ_SI_SJ_NS1F_6fusion15FusionCallbacksIS1J_NS1M_13LinCombEltActINS1F_6thread4ReLuESI_fSI_fLNS_15FloatRoundStyleE2EEESH_S1L_JEEES12_NS13_INS14_ILi2ELi4ELi3EEES17_NST_INS5_IJS18_S1K_EEENS5_IJS1K_SB_EEEEEEENS4_17SM75_U32x4_LDSM_NENS4_14SM90_TMA_STOREES1Y_NS4_17SM90_U32x4_STSM_NENS4_9Copy_AtomIJS21_NS_6half_tEEEEvEEEvvEEEEvNT_6ParamsE --------------------------
	.section	.nv.shared._ZN7cutlass13device_kernelINS_4gemm6kernel13GemmUniversalIN4cute5tupleIJiiiiEEENS1_10collective13CollectiveMmaINS1_34MainloopSm90TmaGmmaWarpSpecializedILi6ENS5_IJNS4_1CILi1EEESB_SB_EEENS1_35KernelTmaWarpSpecializedCooperativeEEENS5_IJNSA_ILi128EEESF_NSA_ILi64EEEEEENS_10bfloat16_tENS5_IJlSB_lEEESI_SJ_NS4_8TiledMMAINS4_8MMA_AtomIJNS4_4SM904GMMA28MMA_64x128x16_F32BF16BF16_SSILNSN_5MajorE0ELSP_0ELNSN_7ScaleInE1ELSQ_1EEEEEENS4_6LayoutINS5_IJNSA_ILi2EEESB_SB_EEENS5_IJSB_NSA_ILi0EEESW_EEEEENS5_IJNS4_10UnderscoreESZ_SZ_EEEEENS4_13SM90_TMA_LOADENS4_14ComposedLayoutINS4_7SwizzleILi3ELi4ELi3EEENS4_18smem_ptr_flag_bitsILi16EEENST_INS5_IJNSA_ILi8EEESG_EEENS5_IJSG_SB_EEEEEEEvNS4_8identityES12_S1C_vS1D_EENS_8epilogue10collective18CollectiveEpilogueINS1F_22Sm90TmaWarpSpecializedILi4ELi2ELi16ELb1ELb0EEEJSH_NS5_IJSF_NSA_ILi32EEEEEESI_SJ_SI_SJ_NS1F_6fusion15FusionCallbacksIS1J_NS1M_13LinCombEltActINS1F_6thread4ReLuESI_fSI_fLNS_15FloatRoundStyleE2EEESH_S1L_JEEES12_NS13_INS14_ILi2ELi4ELi3EEES17_NST_INS5_IJS18_S1K_EEENS5_IJS1K_SB_EEEEEEENS4_17SM75_U32x4_LDSM_NENS4_14SM90_TMA_STOREES1Y_NS4_17SM90_U32x4_STSM_NENS4_9Copy_AtomIJS21_NS_6half_tEEEEvEEEvvEEEEvNT_6ParamsE,"aw",@nobits
	.sectionflags	@""
	.align	16
	.zero		1024


//--------------------- .nv.shared.reserved.0     --------------------------
	.section	.nv.shared.reserved.0,"aw",@nobits
	.weak		__nv_reservedSMEM_offset_0_alias
	.size		__nv_reservedSMEM_offset_0_alias, 0, 0
	.other		__nv_reservedSMEM_offset_0_alias,@"STO_CUDA_RESERVED_SHARED STV_DEFAULT"
__nv_reservedSMEM_offset_0_alias:
	.zero		0


//--------------------- .nv.global                --------------------------
	.section	.nv.global,"aw",@nobits
.nv.global:
	.type		_ZN39_INTERNAL_dec6c385_4_k_cu_7437991f_30874cute1_E,@object
	.size		_ZN39_INTERNAL_dec6c385_4_k_cu_7437991f_30874cute1_E,(_ZN39_INTERNAL_dec6c385_4_k_cu_7437991f_30874cuda3std3__45__cpo6cbeginE - _ZN39_INTERNAL_dec6c385_4_k_cu_7437991f_30874cute1_E)
_ZN39_INTERNAL_dec6c385_4_k_cu_7437991f_30874cute1_E:
	.zero		1
	.type		_ZN39_INTERNAL_dec6c385_4_k_cu_7437991f_30874cuda3std3__45__cpo6cbeginE,@object
	.size		_ZN39_INTERNAL_dec6c385_4_k_cu_7437991f_30874cuda3std3__45__cpo6cbeginE,(_ZN39_INTERNAL_dec6c385_4_k_cu_7437991f_30874cuda3std3__48in_placeE - _ZN39_INTERNAL_dec6c385_4_k_cu_7437991f_30874cuda3std3__45__cpo6cbeginE)
_ZN39_INTERNAL_dec6c385_4_k_cu_7437991f_30874cuda3std3__45__cpo6cbeginE:
	.zero		1
	.type		_ZN39_INTERNAL_dec6c385_4_k_cu_7437991f_30874cuda3std3__48in_placeE,@object
	.size		_ZN39_INTERNAL_dec6c385_4_k_cu_7437991f_30874cuda3std3__48in_placeE,(_ZN39_INTERNAL_dec6c385_4_k_cu_7437991f_30874cuda3std6ranges3__45__cpo9iter_moveE - _ZN39_INTERNAL_dec6c385_4_k_cu_7437991f_30874cuda3std3__48in_placeE)
_ZN39_INTERNAL_dec6c385_4_k_cu_7437991f_30874cuda3std3__48in_placeE:
	.zero		1
	.type		_ZN39_INTERNAL_dec6c385_4_k_cu_7437991f_30874cuda3std6ranges3__45__cpo9iter_moveE,@object
	.size		_ZN39_INTERNAL_dec6c385_4_k_cu_7437991f_30874cuda3std6ranges3__45__cpo9iter_moveE,(_ZN39_INTERNAL_dec6c385_4_k_cu_7437991f_30874cuda3std3__45__cpo5beginE - _ZN39_INTERNAL_dec6c385_4_k_cu_7437991f_30874cuda3std6ranges3__45__cpo9iter_moveE)
_ZN39_INTERNAL_dec6c385_4_k_cu_7437991f_30874cuda3std6ranges3__45__cpo9iter_moveE:
	.zero		1
	.type		_ZN39_INTERNAL_dec6c385_4_k_cu_7437991f_30874cuda3std3__45__cpo5beginE,@object
	.size		_ZN39_INTERNAL_dec6c385_4_k_cu_7437991f_30874cuda3std3__45__cpo5beginE,(_ZN39_INTERNAL_dec6c385_4_k_cu_7437991f_30874cuda3std3__441_GLOBAL__N__dec6c385_4_k_cu_7437991f_30876ignoreE - _ZN39_INTERNAL_dec6c385_4_k_cu_7437991f_30874cuda3std3__45__cpo5beginE)
_ZN39_INTERNAL_dec6c385_4_k_cu_7437991f_30874cuda3std3__45__cpo5beginE:
	.zero		1
	.type		_ZN39_INTERNAL_dec6c385_4_k_cu_7437991f_30874cuda3std3__441_GLOBAL__N__dec6c385_4_k_cu_7437991f_30876ignoreE,@object
	.size		_ZN39_INTERNAL_dec6c385_4_k_cu_7437991f_30874cuda3std3__441_GLOBAL__N__dec6c385_4_k_cu_7437991f_30876ignoreE,(_ZN39_INTERNAL_dec6c385_4_k_cu_7437991f_30874cute7productE - _ZN39_INTERNAL_dec6c385_4_k_cu_7437991f_30874cuda3std3__441_GLOBAL__N__dec6c385_4_k_cu_7437991f_30876ignoreE)
_ZN39_INTERNAL_dec6c385_4_k_cu_7437991f_30874cuda3std3__441_GLOBAL__N__dec6c385_4_k_cu_7437991f_30876ignoreE:
	.zero		1
	.type		_ZN39_INTERNAL_dec6c385_4_k_cu_7437991f_30874cute7productE,@object
	.size		_ZN39_INTERNAL_dec6c385_4_k_cu_7437991f_30874cute7productE,(_ZN39_INTERNAL_dec6c385_4_k_cu_7437991f_30874cuda3std3__45__cpo3endE - _ZN39_INTERNAL_dec6c385_4_k_cu_7437991f_30874cute7productE)
_ZN39_INTERNAL_dec6c385_4_k_cu_7437991f_30874cute7productE:
	.zero		1
	.type		_ZN39_INTERNAL_dec6c385_4_k_cu_7437991f_30874cuda3std3__45__cpo3endE,@object
	.size		_ZN39_INTERNAL_dec6c385_4_k_cu_7437991f_30874cuda3std3__45__cpo3endE,(_ZN39_INTERNAL_dec6c385_4_k_cu_7437991f_30874cuda3std3__419piecewise_constructE - _ZN39_INTERNAL_dec6c385_4_k_cu_7437991f_30874cuda3std3__45__cpo3endE)
_ZN39_INTERNAL_dec6c385_4_k_cu_7437991f_30874cuda3std3__45__cpo3endE:
	.zero		1
	.type		_ZN39_INTERNAL_dec6c385_4_k_cu_7437991f_30874cuda3std3__419piecewise_constructE,@object
	.size		_ZN39_INTERNAL_dec6c385_4_k_cu_7437991f_30874cuda3std3__419piecewise_constructE,(_ZN39_INTERNAL_dec6c385_4_k_cu_7437991f_30874cuda3std3__45__cpo4cendE - _ZN39_INTERNAL_dec6c385_4_k_cu_7437991f_30874cuda3std3__419piecewise_constructE)
_ZN39_INTERNAL_dec6c385_4_k_cu_7437991f_30874cuda3std3__419piecewise_constructE:
	.zero		1
	.type		_ZN39_INTERNAL_dec6c385_4_k_cu_7437991f_30874cuda3std3__45__cpo4cendE,@object
	.size		_ZN39_INTERNAL_dec6c385_4_k_cu_7437991f_30874cuda3std3__45__cpo4cendE,(_ZN39_INTERNAL_dec6c385_4_k_cu_7437991f_30874cuda3std6ranges3__45__cpo4swapE - _ZN39_INTERNAL_dec6c385_4_k_cu_7437991f_30874cuda3std3__45__cpo4cendE)
_ZN39_INTERNAL_dec6c385_4_k_cu_7437991f_30874cuda3std3__45__cpo4cendE:
	.zero		1
	.type		_ZN39_INTERNAL_dec6c385_4_k_cu_7437991f_30874cuda3std6ranges3__45__cpo4swapE,@object
	.size		_ZN39_INTERNAL_dec6c385_4_k_cu_7437991f_30874cuda3std6ranges3__45__cpo4swapE,(.L_9 - _ZN39_INTERNAL_dec6c385_4_k_cu_7437991f_30874cuda3std6ranges3__45__cpo4swapE)
_ZN39_INTERNAL_dec6c385_4_k_cu_7437991f_30874cuda3std6ranges3__45__cpo4swapE:
	.zero		1
.L_9:


//--------------------- .nv.constant0._ZN7cutlass13device_kernelINS_4gemm6kernel13GemmUniversalIN4cute5tupleIJiiiiEEENS1_10collective13CollectiveMmaINS1_34MainloopSm90TmaGmmaWarpSpecializedILi6ENS5_IJNS4_1CILi1EEESB_SB_EEENS1_35KernelTmaWarpSpecializedCooperativeEEENS5_IJNSA_ILi128EEESF_NSA_ILi64EEEEEENS_10bfloat16_tENS5_IJlSB_lEEESI_SJ_NS4_8TiledMMAINS4_8MMA_AtomIJNS4_4SM904GMMA28MMA_64x128x16_F32BF16BF16_SSILNSN_5MajorE0ELSP_0ELNSN_7ScaleInE1ELSQ_1EEEEEENS4_6LayoutINS5_IJNSA_ILi2EEESB_SB_EEENS5_IJSB_NSA_ILi0EEESW_EEEEENS5_IJNS4_10UnderscoreESZ_SZ_EEEEENS4_13SM90_TMA_LOADENS4_14ComposedLayoutINS4_7SwizzleILi3ELi4ELi3EEENS4_18smem_ptr_flag_bitsILi16EEENST_INS5_IJNSA_ILi8EEESG_EEENS5_IJSG_SB_EEEEEEEvNS4_8identityES12_S1C_vS1D_EENS_8epilogue10collective18CollectiveEpilogueINS1F_22Sm90TmaWarpSpecializedILi4ELi2ELi16ELb1ELb0EEEJSH_NS5_IJSF_NSA_ILi32EEEEEESI_SJ_SI_SJ_NS1F_6fusion15FusionCallbacksIS1J_NS1M_13LinCombEltActINS1F_6thread4ReLuESI_fSI_fLNS_15FloatRoundStyleE2EEESH_S1L_JEEES12_NS13_INS14_ILi2ELi4ELi3EEES17_NST_INS5_IJS18_S1K_EEENS5_IJS1K_SB_EEEEEEENS4_17SM75_U32x4_LDSM_NENS4_14SM90_TMA_STOREES1Y_NS4_17SM90_U32x4_STSM_NENS4_9Copy_AtomIJS21_NS_6half_tEEEEvEEEvvEEEEvNT_6ParamsE --------------------------
	.section	.nv.constant0._ZN7cutlass13device_kernelINS_4gemm6kernel13GemmUniversalIN4cute5tupleIJiiiiEEENS1_10collective13CollectiveMmaINS1_34MainloopSm90TmaGmmaWarpSpecializedILi6ENS5_IJNS4_1CILi1EEESB_SB_EEENS1_35KernelTmaWarpSpecializedCooperativeEEENS5_IJNSA_ILi128EEESF_NSA_ILi64EEEEEENS_10bfloat16_tENS5_IJlSB_lEEESI_SJ_NS4_8TiledMMAINS4_8MMA_AtomIJNS4_4SM904GMMA28MMA_64x128x16_F32BF16BF16_SSILNSN_5MajorE0ELSP_0ELNSN_7ScaleInE1ELSQ_1EEEEEENS4_6LayoutINS5_IJNSA_ILi2EEESB_SB_EEENS5_IJSB_NSA_ILi0EEESW_EEEEENS5_IJNS4_10UnderscoreESZ_SZ_EEEEENS4_13SM90_TMA_LOADENS4_14ComposedLayoutINS4_7SwizzleILi3ELi4ELi3EEENS4_18smem_ptr_flag_bitsILi16EEENST_INS5_IJNSA_ILi8EEESG_EEENS5_IJSG_SB_EEEEEEEvNS4_8identityES12_S1C_vS1D_EENS_8epilogue10collective18CollectiveEpilogueINS1F_22Sm90TmaWarpSpecializedILi4ELi2ELi16ELb1ELb0EEEJSH_NS5_IJSF_NSA_ILi32EEEEEESI_SJ_SI_SJ_NS1F_6fusion15FusionCallbacksIS1J_NS1M_13LinCombEltActINS1F_6thread4ReLuESI_fSI_fLNS_15FloatRoundStyleE2EEESH_S1L_JEEES12_NS13_INS14_ILi2ELi4ELi3EEES17_NST_INS5_IJS18_S1K_EEENS5_IJS1K_SB_EEEEEEENS4_17SM75_U32x4_LDSM_NENS4_14SM90_TMA_STOREES1Y_NS4_17SM90_U32x4_STSM_NENS4_9Copy_AtomIJS21_NS_6half_tEEEEvEEEvvEEEEvNT_6ParamsE,"a",@progbits
	.sectionflags	@""
	.align	4
.nv.constant0._ZN7cutlass13device_kernelINS_4gemm6kernel13GemmUniversalIN4cute5tupleIJiiiiEEENS1_10collective13CollectiveMmaINS1_34MainloopSm90TmaGmmaWarpSpecializedILi6ENS5_IJNS4_1CILi1EEESB_SB_EEENS1_35KernelTmaWarpSpecializedCooperativeEEENS5_IJNSA_ILi128EEESF_NSA_ILi64EEEEEENS_10bfloat16_tENS5_IJlSB_lEEESI_SJ_NS4_8TiledMMAINS4_8MMA_AtomIJNS4_4SM904GMMA28MMA_64x128x16_F32BF16BF16_SSILNSN_5MajorE0ELSP_0ELNSN_7ScaleInE1ELSQ_1EEEEEENS4_6LayoutINS5_IJNSA_ILi2EEESB_SB_EEENS5_IJSB_NSA_ILi0EEESW_EEEEENS5_IJNS4_10UnderscoreESZ_SZ_EEEEENS4_13SM90_TMA_LOADENS4_14ComposedLayoutINS4_7SwizzleILi3ELi4ELi3EEENS4_18smem_ptr_flag_bitsILi16EEENST_INS5_IJNSA_ILi8EEESG_EEENS5_IJSG_SB_EEEEEEEvNS4_8identityES12_S1C_vS1D_EENS_8epilogue10collective18CollectiveEpilogueINS1F_22Sm90TmaWarpSpecializedILi4ELi2ELi16ELb1ELb0EEEJSH_NS5_IJSF_NSA_ILi32EEEEEESI_SJ_SI_SJ_NS1F_6fusion15FusionCallbacksIS1J_NS1M_13LinCombEltActINS1F_6thread4ReLuESI_fSI_fLNS_15FloatRoundStyleE2EEESH_S1L_JEEES12_NS13_INS14_ILi2ELi4ELi3EEES17_NST_INS5_IJS18_S1K_EEENS5_IJS1K_SB_EEEEEEENS4_17SM75_U32x4_LDSM_NENS4_14SM90_TMA_STOREES1Y_NS4_17SM90_U32x4_STSM_NENS4_9Copy_AtomIJS21_NS_6half_tEEEEvEEEvvEEEEvNT_6ParamsE:
	.zero		2432


//--------------------- SYMBOLS --------------------------

	.type		.nv.reservedSmem.offset0,@object
	.size		.nv.reservedSmem.offset0,0x4
	.type		__assertfail,@function
